	.target	sm_100a

	.elftype	@"ET_EXEC"


//--------------------- .note.nv.tkinfo           --------------------------
	.section	.note.nv.tkinfo,"",@"SHT_NOTE"
	.sectionflags	@"SHF_NOTE_NV_TKINFO"
	.tkinfo
        /*0018*/ 	.word	0x00000002
        /*0030*/ 	.string	""
        /*0030*/ 	.string	"ptxas"
        /*0030*/ 	.string	"Cuda compilation tools, release 13.0, V13.0.88"
        /*0030*/ 	.string	"Build cuda_13.0.r13.0/compiler.36424714_0"
        /*0030*/ 	.string	"-arch sm_100a -m 64 "



//--------------------- .note.nv.cuinfo           --------------------------
	.section	.note.nv.cuinfo,"",@"SHT_NOTE"
	.sectionflags	@"SHF_NOTE_NV_CUINFO"
        /*0018*/ 	.short	0x0002
        /*001a*/ 	.short	0x0064
        /*001c*/ 	.short	0x0082
	.zero		2


//--------------------- .nv.info                  --------------------------
	.section	.nv.info,"",@"SHT_CUDA_INFO"
	.align	4


	//----- nvinfo : EIATTR_REGCOUNT
	.align		4
        /*0000*/ 	.byte	0x04, 0x2f
        /*0002*/ 	.short	(.L_19 - .L_18)
	.align		4
.L_18:
        /*0004*/ 	.word	index@(_ZN7cutlass13device_kernelINS_4gemm6kernel13GemmUniversalIN4cute5tupleIJiiiiEEENS1_10collective13CollectiveMmaINS1_35MainloopSm100TmaUmmaWarpSpecializedILi8ELi2ELi4ENS5_IJNS4_1CILi8EEENSA_ILi1EEESC_EEEEENS5_IJNSA_ILi256EEENSA_ILi128EEENSA_ILi64EEEEEENS_6half_tENS5_IJlSC_lEEESJ_SK_NS4_8TiledMMAINS4_8MMA_AtomIJNS4_26SM100_MMA_F16BF16_2x1SM_SSISJ_SJ_fLi256ELi128ELNS4_4UMMA5MajorE0ELSP_0ELNSO_7ScaleInE0ELSQ_0EEEEEENS4_6LayoutINS5_IJSC_SC_SC_EEENS5_IJNSA_ILi0EEESV_SV_EEEEENS5_IJNS4_10UnderscoreESY_SY_EEEEENS4_18SM100_TMA_2SM_LOADENS4_14ComposedLayoutINS4_7SwizzleILi3ELi4ELi3EEENS4_18smem_ptr_flag_bitsILi16EEENST_INS5_IJSB_SH_EEENS5_IJSH_SC_EEEEEEEvNS4_8identityENS4_28SM100_TMA_2SM_LOAD_MULTICASTES1A_vS1B_EENS_8epilogue10collective18CollectiveEpilogueINS1E_23Sm100TmaWarpSpecializedILi4ELi2ELi32ELb1ELb0EEEJNS5_IJSG_SG_SH_EEENS5_IJNST_ISG_SC_EENST_INSA_ILi32EEESC_EEEEESJ_SK_SJ_SK_NS1E_6fusion15FusionCallbacksIS1I_NS1O_17LinearCombinationISJ_fSJ_fLNS_15FloatRoundStyleE2EEES1J_S1N_JEEENS4_5SM1004TMEM4LOAD26SM100_TMEM_LOAD_32dp32b32xENS4_13SM90_TMA_LOADENS12_INS13_ILi2ELi4ELi3EEES16_NST_INS5_IJSB_S1L_EEENS5_IJS1L_SC_EEEEEEENS4_39AutoVectorizingCopyWithAssumedAlignmentILi128EEENS4_14SM90_TMA_STOREES23_S25_S25_EEEvvEEEEvNT_6ParamsE)
        /*0008*/ 	.word	0x00000076


	//----- nvinfo : EIATTR_FRAME_SIZE
	.align		4
.L_19:
        /*000c*/ 	.byte	0x04, 0x11
        /*000e*/ 	.short	(.L_21 - .L_20)
	.align		4
.L_20:
        /*0010*/ 	.word	index@($__internal_2_$__cuda_sm10x_tcgen05_guardrail_trap_unallocated_columns_being_dealloced)
        /*0014*/ 	.word	0x00000000


	//----- nvinfo : EIATTR_FRAME_SIZE
	.align		4
.L_21:
        /*0018*/ 	.byte	0x04, 0x11
        /*001a*/ 	.short	(.L_23 - .L_22)
	.align		4
.L_22:
        /*001c*/ 	.word	index@($__internal_1_$__cuda_sm10x_tcgen05_guardrail_trap_phase_invalid_during_alloc)
        /*0020*/ 	.word	0x00000000


	//----- nvinfo : EIATTR_FRAME_SIZE
	.align		4
.L_23:
        /*0024*/ 	.byte	0x04, 0x11
        /*0026*/ 	.short	(.L_25 - .L_24)
	.align		4
.L_24:
        /*0028*/ 	.word	index@($__internal_0_$__cuda_sm10x_tcgen05_guardrail_trap_col_being_dealloced_not_returned_by_alloc)
        /*002c*/ 	.word	0x00000000


	//----- nvinfo : EIATTR_FRAME_SIZE
	.align		4
.L_25:
        /*0030*/ 	.byte	0x04, 0x11
        /*0032*/ 	.short	(.L_27 - .L_26)
	.align		4
.L_26:
        /*0034*/ 	.word	index@(_ZN7cutlass13device_kernelINS_4gemm6kernel13GemmUniversalIN4cute5tupleIJiiiiEEENS1_10collective13CollectiveMmaINS1_35MainloopSm100TmaUmmaWarpSpecializedILi8ELi2ELi4ENS5_IJNS4_1CILi8EEENSA_ILi1EEESC_EEEEENS5_IJNSA_ILi256EEENSA_ILi128EEENSA_ILi64EEEEEENS_6half_tENS5_IJlSC_lEEESJ_SK_NS4_8TiledMMAINS4_8MMA_AtomIJNS4_26SM100_MMA_F16BF16_2x1SM_SSISJ_SJ_fLi256ELi128ELNS4_4UMMA5MajorE0ELSP_0ELNSO_7ScaleInE0ELSQ_0EEEEEENS4_6LayoutINS5_IJSC_SC_SC_EEENS5_IJNSA_ILi0EEESV_SV_EEEEENS5_IJNS4_10UnderscoreESY_SY_EEEEENS4_18SM100_TMA_2SM_LOADENS4_14ComposedLayoutINS4_7SwizzleILi3ELi4ELi3EEENS4_18smem_ptr_flag_bitsILi16EEENST_INS5_IJSB_SH_EEENS5_IJSH_SC_EEEEEEEvNS4_8identityENS4_28SM100_TMA_2SM_LOAD_MULTICASTES1A_vS1B_EENS_8epilogue10collective18CollectiveEpilogueINS1E_23Sm100TmaWarpSpecializedILi4ELi2ELi32ELb1ELb0EEEJNS5_IJSG_SG_SH_EEENS5_IJNST_ISG_SC_EENST_INSA_ILi32EEESC_EEEEESJ_SK_SJ_SK_NS1E_6fusion15FusionCallbacksIS1I_NS1O_17LinearCombinationISJ_fSJ_fLNS_15FloatRoundStyleE2EEES1J_S1N_JEEENS4_5SM1004TMEM4LOAD26SM100_TMEM_LOAD_32dp32b32xENS4_13SM90_TMA_LOADENS12_INS13_ILi2ELi4ELi3EEES16_NST_INS5_IJSB_S1L_EEENS5_IJS1L_SC_EEEEEEENS4_39AutoVectorizingCopyWithAssumedAlignmentILi128EEENS4_14SM90_TMA_STOREES23_S25_S25_EEEvvEEEEvNT_6ParamsE)
        /*0038*/ 	.word	0x00000000


	//----- nvinfo : EIATTR_MIN_STACK_SIZE
	.align		4
.L_27:
        /*003c*/ 	.byte	0x04, 0x12
        /*003e*/ 	.short	(.L_29 - .L_28)
	.align		4
.L_28:
        /*0040*/ 	.word	index@(_ZN7cutlass13device_kernelINS_4gemm6kernel13GemmUniversalIN4cute5tupleIJiiiiEEENS1_10collective13CollectiveMmaINS1_35MainloopSm100TmaUmmaWarpSpecializedILi8ELi2ELi4ENS5_IJNS4_1CILi8EEENSA_ILi1EEESC_EEEEENS5_IJNSA_ILi256EEENSA_ILi128EEENSA_ILi64EEEEEENS_6half_tENS5_IJlSC_lEEESJ_SK_NS4_8TiledMMAINS4_8MMA_AtomIJNS4_26SM100_MMA_F16BF16_2x1SM_SSISJ_SJ_fLi256ELi128ELNS4_4UMMA5MajorE0ELSP_0ELNSO_7ScaleInE0ELSQ_0EEEEEENS4_6LayoutINS5_IJSC_SC_SC_EEENS5_IJNSA_ILi0EEESV_SV_EEEEENS5_IJNS4_10UnderscoreESY_SY_EEEEENS4_18SM100_TMA_2SM_LOADENS4_14ComposedLayoutINS4_7SwizzleILi3ELi4ELi3EEENS4_18smem_ptr_flag_bitsILi16EEENST_INS5_IJSB_SH_EEENS5_IJSH_SC_EEEEEEEvNS4_8identityENS4_28SM100_TMA_2SM_LOAD_MULTICASTES1A_vS1B_EENS_8epilogue10collective18CollectiveEpilogueINS1E_23Sm100TmaWarpSpecializedILi4ELi2ELi32ELb1ELb0EEEJNS5_IJSG_SG_SH_EEENS5_IJNST_ISG_SC_EENST_INSA_ILi32EEESC_EEEEESJ_SK_SJ_SK_NS1E_6fusion15FusionCallbacksIS1I_NS1O_17LinearCombinationISJ_fSJ_fLNS_15FloatRoundStyleE2EEES1J_S1N_JEEENS4_5SM1004TMEM4LOAD26SM100_TMEM_LOAD_32dp32b32xENS4_13SM90_TMA_LOADENS12_INS13_ILi2ELi4ELi3EEES16_NST_INS5_IJSB_S1L_EEENS5_IJS1L_SC_EEEEEEENS4_39AutoVectorizingCopyWithAssumedAlignmentILi128EEENS4_14SM90_TMA_STOREES23_S25_S25_EEEvvEEEEvNT_6ParamsE)
        /*0044*/ 	.word	0x00000000
.L_29:


//--------------------- .nv.compat                --------------------------
	.section	.nv.compat,"",@"SHT_CUDA_COMPAT_INFO"
	.align	4
        /*0000*/ 	.byte	0x02, 0x09, 0x01, 0x00, 0x02, 0x02, 0x02, 0x00, 0x02, 0x05, 0x05, 0x00, 0x03, 0x07, 0x01, 0x01
        /*0010*/ 	.byte	0x02, 0x03, 0x01, 0x00, 0x02, 0x06, 0x01, 0x00, 0x04, 0x0b, 0x08, 0x00, 0x09, 0x00, 0x00, 0x00
        /*0020*/ 	.byte	0x00, 0x00, 0x00, 0x00


//--------------------- .nv.info._ZN7cutlass13device_kernelINS_4gemm6kernel13GemmUniversalIN4cute5tupleIJiiiiEEENS1_10collective13CollectiveMmaINS1_35MainloopSm100TmaUmmaWarpSpecializedILi8ELi2ELi4ENS5_IJNS4_1CILi8EEENSA_ILi1EEESC_EEEEENS5_IJNSA_ILi256EEENSA_ILi128EEENSA_ILi64EEEEEENS_6half_tENS5_IJlSC_lEEESJ_SK_NS4_8TiledMMAINS4_8MMA_AtomIJNS4_26SM100_MMA_F16BF16_2x1SM_SSISJ_SJ_fLi256ELi128ELNS4_4UMMA5MajorE0ELSP_0ELNSO_7ScaleInE0ELSQ_0EEEEEENS4_6LayoutINS5_IJSC_SC_SC_EEENS5_IJNSA_ILi0EEESV_SV_EEEEENS5_IJNS4_10UnderscoreESY_SY_EEEEENS4_18SM100_TMA_2SM_LOADENS4_14ComposedLayoutINS4_7SwizzleILi3ELi4ELi3EEENS4_18smem_ptr_flag_bitsILi16EEENST_INS5_IJSB_SH_EEENS5_IJSH_SC_EEEEEEEvNS4_8identityENS4_28SM100_TMA_2SM_LOAD_MULTICASTES1A_vS1B_EENS_8epilogue10collective18CollectiveEpilogueINS1E_23Sm100TmaWarpSpecializedILi4ELi2ELi32ELb1ELb0EEEJNS5_IJSG_SG_SH_EEENS5_IJNST_ISG_SC_EENST_INSA_ILi32EEESC_EEEEESJ_SK_SJ_SK_NS1E_6fusion15FusionCallbacksIS1I_NS1O_17LinearCombinationISJ_fSJ_fLNS_15FloatRoundStyleE2EEES1J_S1N_JEEENS4_5SM1004TMEM4LOAD26SM100_TMEM_LOAD_32dp32b32xENS4_13SM90_TMA_LOADENS12_INS13_ILi2ELi4ELi3EEES16_NST_INS5_IJSB_S1L_EEENS5_IJS1L_SC_EEEEEEENS4_39AutoVectorizingCopyWithAssumedAlignmentILi128EEENS4_14SM90_TMA_STOREES23_S25_S25_EEEvvEEEEvNT_6ParamsE --------------------------
	.section	.nv.info._ZN7cutlass13device_kernelINS_4gemm6kernel13GemmUniversalIN4cute5tupleIJiiiiEEENS1_10collective13CollectiveMmaINS1_35MainloopSm100TmaUmmaWarpSpecializedILi8ELi2ELi4ENS5_IJNS4_1CILi8EEENSA_ILi1EEESC_EEEEENS5_IJNSA_ILi256EEENSA_ILi128EEENSA_ILi64EEEEEENS_6half_tENS5_IJlSC_lEEESJ_SK_NS4_8TiledMMAINS4_8MMA_AtomIJNS4_26SM100_MMA_F16BF16_2x1SM_SSISJ_SJ_fLi256ELi128ELNS4_4UMMA5MajorE0ELSP_0ELNSO_7ScaleInE0ELSQ_0EEEEEENS4_6LayoutINS5_IJSC_SC_SC_EEENS5_IJNSA_ILi0EEESV_SV_EEEEENS5_IJNS4_10UnderscoreESY_SY_EEEEENS4_18SM100_TMA_2SM_LOADENS4_14ComposedLayoutINS4_7SwizzleILi3ELi4ELi3EEENS4_18smem_ptr_flag_bitsILi16EEENST_INS5_IJSB_SH_EEENS5_IJSH_SC_EEEEEEEvNS4_8identityENS4_28SM100_TMA_2SM_LOAD_MULTICASTES1A_vS1B_EENS_8epilogue10collective18CollectiveEpilogueINS1E_23Sm100TmaWarpSpecializedILi4ELi2ELi32ELb1ELb0EEEJNS5_IJSG_SG_SH_EEENS5_IJNST_ISG_SC_EENST_INSA_ILi32EEESC_EEEEESJ_SK_SJ_SK_NS1E_6fusion15FusionCallbacksIS1I_NS1O_17LinearCombinationISJ_fSJ_fLNS_15FloatRoundStyleE2EEES1J_S1N_JEEENS4_5SM1004TMEM4LOAD26SM100_TMEM_LOAD_32dp32b32xENS4_13SM90_TMA_LOADENS12_INS13_ILi2ELi4ELi3EEES16_NST_INS5_IJSB_S1L_EEENS5_IJS1L_SC_EEEEEEENS4_39AutoVectorizingCopyWithAssumedAlignmentILi128EEENS4_14SM90_TMA_STOREES23_S25_S25_EEEvvEEEEvNT_6ParamsE,"",@"SHT_CUDA_INFO"
	.sectionflags	@""
	.align	4


	//----- nvinfo : EIATTR_CUDA_API_VERSION
	.align		4
        /*0000*/ 	.byte	0x04, 0x37
        /*0002*/ 	.short	(.L_31 - .L_30)
.L_30:
        /*0004*/ 	.word	0x00000082


	//----- nvinfo : EIATTR_KPARAM_INFO
	.align		4
.L_31:
        /*0008*/ 	.byte	0x04, 0x17
        /*000a*/ 	.short	(.L_33 - .L_32)
.L_32:
        /*000c*/ 	.word	0x00000000
        /*0010*/ 	.short	0x0000
        /*0012*/ 	.short	0x0000
        /*0014*/ 	.byte	0x00, 0xf0, 0x01, 0x20


	//----- nvinfo : EIATTR_AT_ENTRY_FRAGMENTS
	.align		4
.L_33:
        /*0018*/ 	.byte	0x04, 0x4f
        /*001a*/ 	.short	(.L_35 - .L_34)


	//   ....[0]....
.L_34:
        /*001c*/ 	.word	0x00000007


	//----- nvinfo : EIATTR_RESERVED_SMEM_USED
	.align		4
.L_35:
        /*0020*/ 	.byte	0x01, 0x41
	.zero		2


	//----- nvinfo : EIATTR_SPARSE_MMA_MASK
	.align		4
        /*0024*/ 	.byte	0x03, 0x50
        /*0026*/ 	.short	0x0000


	//----- nvinfo : EIATTR_TCGEN05_2CTA_USED
	.align		4
        /*0028*/ 	.byte	0x01, 0x52
	.zero		2


	//----- nvinfo : EIATTR_MAXREG_COUNT
	.align		4
        /*002c*/ 	.byte	0x03, 0x1b
        /*002e*/ 	.short	0x00ff


	//----- nvinfo : EIATTR_NUM_BARRIERS
	.align		4
        /*0030*/ 	.byte	0x02, 0x4c
        /*0032*/ 	.byte	0x07
	.zero		1


	//----- nvinfo : EIATTR_EXTERNS
	.align		4
        /*0034*/ 	.byte	0x04, 0x0f
        /*0036*/ 	.short	(.L_37 - .L_36)


	//   ....[0]....
	.align		4
.L_36:
        /*0038*/ 	.word	index@(__assertfail)


	//----- nvinfo : EIATTR_MERCURY_ISA_VERSION
	.align		4
.L_37:
        /*003c*/ 	.byte	0x03, 0x5f
        /*003e*/ 	.short	0x0101


	//----- nvinfo : EIATTR_INT_WARP_WIDE_INSTR_OFFSETS
	.align		4
        /*0040*/ 	.byte	0x04, 0x31
        /*0042*/ 	.short	(.L_39 - .L_38)


	//   ....[0]....
.L_38:
        /*0044*/ 	.word	0x00000e60


	//   ....[1]....
        /*0048*/ 	.word	0x00000f10


	//   ....[2]....
        /*004c*/ 	.word	0x000046f0


	//   ....[3]....
        /*0050*/ 	.word	0x00004710


	//   ....[4]....
        /*0054*/ 	.word	0x00004740


	//   ....[5]....
        /*0058*/ 	.word	0x00005340


	//   ....[6]....
        /*005c*/ 	.word	0x000053a0


	//   ....[7]....
        /*0060*/ 	.word	0x00005480


	//   ....[8]....
        /*0064*/ 	.word	0x00005500


	//   ....[9]....
        /*0068*/ 	.word	0x000055f0


	//   ....[10]....
        /*006c*/ 	.word	0x00005680


	//   ....[11]....
        /*0070*/ 	.word	0x00005770


	//   ....[12]....
        /*0074*/ 	.word	0x00005820


	//----- nvinfo : EIATTR_COOP_GROUP_MASK_REGIDS
	.align		4
.L_39:
        /*0078*/ 	.byte	0x04, 0x29
        /*007a*/ 	.short	(.L_41 - .L_40)


	//   ....[0]....
.L_40:
        /*007c*/ 	.word	0xffffffff


	//   ....[1]....
        /*0080*/ 	.word	0xffffffff


	//   ....[2]....
        /*0084*/ 	.word	0xffffffff


	//   ....[3]....
        /*0088*/ 	.word	0xffffffff


	//   ....[4]....
        /*008c*/ 	.word	0xffffffff


	//   ....[5]....
        /*0090*/ 	.word	0xffffffff


	//   ....[6]....
        /*0094*/ 	.word	0xffffffff


	//   ....[7]....
        /*0098*/ 	.word	0xffffffff


	//   ....[8]....
        /*009c*/ 	.word	0xffffffff


	//   ....[9]....
        /*00a0*/ 	.word	0xffffffff


	//   ....[10]....
        /*00a4*/ 	.word	0xffffffff


	//   ....[11]....
        /*00a8*/ 	.word	0xffffffff


	//   ....[12]....
        /*00ac*/ 	.word	0xffffffff


	//   ....[13]....
        /*00b0*/ 	.word	0xffffffff


	//----- nvinfo : EIATTR_COOP_GROUP_INSTR_OFFSETS
	.align		4
.L_41:
        /*00b4*/ 	.byte	0x04, 0x28
        /*00b6*/ 	.short	(.L_43 - .L_42)


	//   ....[0]....
.L_42:
        /*00b8*/ 	.word	0x000000b0


	//   ....[1]....
        /*00bc*/ 	.word	0x00000520


	//   ....[2]....
        /*00c0*/ 	.word	0x00000770


	//   ....[3]....
        /*00c4*/ 	.word	0x00000910


	//   ....[4]....
        /*00c8*/ 	.word	0x00000a10


	//   ....[5]....
        /*00cc*/ 	.word	0x00000b80


	//   ....[6]....
        /*00d0*/ 	.word	0x00000d20


	//   ....[7]....
        /*00d4*/ 	.word	0x00000f80


	//   ....[8]....
        /*00d8*/ 	.word	0x000023a0


	//   ....[9]....
        /*00dc*/ 	.word	0x000034d0


	//   ....[10]....
        /*00e0*/ 	.word	0x000039a0


	//   ....[11]....
        /*00e4*/ 	.word	0x000039d0


	//   ....[12]....
        /*00e8*/ 	.word	0x000045f0


	//   ....[13]....
        /*00ec*/ 	.word	0x00004800


	//----- nvinfo : EIATTR_VRC_CTA_INIT_COUNT
	.align		4
.L_43:
        /*00f0*/ 	.byte	0x02, 0x4a
        /*00f2*/ 	.byte	0x80
	.zero		1


	//----- nvinfo : EIATTR_SYSCALL_OFFSETS
	.align		4
        /*00f4*/ 	.byte	0x04, 0x46
        /*00f6*/ 	.short	(.L_45 - .L_44)


	//   ....[0]....
.L_44:
        /*00f8*/ 	.word	0x00006480


	//   ....[1]....
        /*00fc*/ 	.word	0x00006570


	//   ....[2]....
        /*0100*/ 	.word	0x00006d10


	//   ....[3]....
        /*0104*/ 	.word	0x00007990


	//   ....[4]....
        /*0108*/ 	.word	0x000085f0


	//   ....[5]....
        /*010c*/ 	.word	0x00009240


	//----- nvinfo : EIATTR_MBARRIER_INSTR_OFFSETS
	.align		4
.L_45:
        /*0110*/ 	.byte	0x04, 0x39
        /*0112*/ 	.short	(.L_47 - .L_46)


	//   ....[0]....
.L_46:
        /*0114*/ 	.word	0x00000660
        /*0118*/ 	.word	0x000000ff
        /*011c*/ 	.word	0x00000000
        /*0120*/ 	.short	0x0100
        /*0122*/ 	.byte	0x04
	.zero		1


	//   ....[1]....
        /*0124*/ 	.word	0x00000670
        /*0128*/ 	.word	0x000000ff
        /*012c*/ 	.word	0x00000040
        /*0130*/ 	.short	0x0100
        /*0132*/ 	.byte	0x04
	.zero		1


	//   ....[2]....
        /*0134*/ 	.word	0x00000680
        /*0138*/ 	.word	0x000000ff
        /*013c*/ 	.word	0x00000008
        /*0140*/ 	.short	0x0100
        /*0142*/ 	.byte	0x04
	.zero		1


	//   ....[3]....
        /*0144*/ 	.word	0x00000690
        /*0148*/ 	.word	0x000000ff
        /*014c*/ 	.word	0x00000048
        /*0150*/ 	.short	0x0100
        /*0152*/ 	.byte	0x04
	.zero		1


	//   ....[4]....
        /*0154*/ 	.word	0x000006a0
        /*0158*/ 	.word	0x000000ff
        /*015c*/ 	.word	0x00000010
        /*0160*/ 	.short	0x0100
        /*0162*/ 	.byte	0x04
	.zero		1


	//   ....[5]....
        /*0164*/ 	.word	0x000006b0
        /*0168*/ 	.word	0x000000ff
        /*016c*/ 	.word	0x00000050
        /*0170*/ 	.short	0x0100
        /*0172*/ 	.byte	0x04
	.zero		1


	//   ....[6]....
        /*0174*/ 	.word	0x000006c0
        /*0178*/ 	.word	0x000000ff
        /*017c*/ 	.word	0x00000018
        /*0180*/ 	.short	0x0100
        /*0182*/ 	.byte	0x04
	.zero		1


	//   ....[7]....
        /*0184*/ 	.word	0x000006d0
        /*0188*/ 	.word	0x000000ff
        /*018c*/ 	.word	0x00000058
        /*0190*/ 	.short	0x0100
        /*0192*/ 	.byte	0x04
	.zero		1


	//   ....[8]....
        /*0194*/ 	.word	0x000006e0
        /*0198*/ 	.word	0x000000ff
        /*019c*/ 	.word	0x00000020
        /*01a0*/ 	.short	0x0100
        /*01a2*/ 	.byte	0x04
	.zero		1


	//   ....[9]....
        /*01a4*/ 	.word	0x000006f0
        /*01a8*/ 	.word	0x000000ff
        /*01ac*/ 	.word	0x00000060
        /*01b0*/ 	.short	0x0100
        /*01b2*/ 	.byte	0x04
	.zero		1


	//   ....[10]....
        /*01b4*/ 	.word	0x00000700
        /*01b8*/ 	.word	0x000000ff
        /*01bc*/ 	.word	0x00000028
        /*01c0*/ 	.short	0x0100
        /*01c2*/ 	.byte	0x04
	.zero		1


	//   ....[11]....
        /*01c4*/ 	.word	0x00000710
        /*01c8*/ 	.word	0x000000ff
        /*01cc*/ 	.word	0x00000068
        /*01d0*/ 	.short	0x0100
        /*01d2*/ 	.byte	0x04
	.zero		1


	//   ....[12]....
        /*01d4*/ 	.word	0x00000720
        /*01d8*/ 	.word	0x000000ff
        /*01dc*/ 	.word	0x00000030
        /*01e0*/ 	.short	0x0100
        /*01e2*/ 	.byte	0x04
	.zero		1


	//   ....[13]....
        /*01e4*/ 	.word	0x00000730
        /*01e8*/ 	.word	0x000000ff
        /*01ec*/ 	.word	0x00000070
        /*01f0*/ 	.short	0x0100
        /*01f2*/ 	.byte	0x04
	.zero		1


	//   ....[14]....
        /*01f4*/ 	.word	0x00000740
        /*01f8*/ 	.word	0x000000ff
        /*01fc*/ 	.word	0x00000038
        /*0200*/ 	.short	0x0100
        /*0202*/ 	.byte	0x04
	.zero		1


	//   ....[15]....
        /*0204*/ 	.word	0x00000750
        /*0208*/ 	.word	0x000000ff
        /*020c*/ 	.word	0x00000078
        /*0210*/ 	.short	0x0100
        /*0212*/ 	.byte	0x04
	.zero		1


	//   ....[16]....
        /*0214*/ 	.word	0x00000880
        /*0218*/ 	.word	0x000000ff
        /*021c*/ 	.word	0x00000080
        /*0220*/ 	.short	0x0100
        /*0222*/ 	.byte	0x04
	.zero		1


	//   ....[17]....
        /*0224*/ 	.word	0x00000890
        /*0228*/ 	.word	0x000000ff
        /*022c*/ 	.word	0x000000a0
        /*0230*/ 	.short	0x0100
        /*0232*/ 	.byte	0x04
	.zero		1


	//   ....[18]....
        /*0234*/ 	.word	0x000008a0
        /*0238*/ 	.word	0x000000ff
        /*023c*/ 	.word	0x00000088
        /*0240*/ 	.short	0x0100
        /*0242*/ 	.byte	0x04
	.zero		1


	//   ....[19]....
        /*0244*/ 	.word	0x000008b0
        /*0248*/ 	.word	0x000000ff
        /*024c*/ 	.word	0x000000a8
        /*0250*/ 	.short	0x0100
        /*0252*/ 	.byte	0x04
	.zero		1


	//   ....[20]....
        /*0254*/ 	.word	0x000008c0
        /*0258*/ 	.word	0x000000ff
        /*025c*/ 	.word	0x00000090
        /*0260*/ 	.short	0x0100
        /*0262*/ 	.byte	0x04
	.zero		1


	//   ....[21]....
        /*0264*/ 	.word	0x000008d0
        /*0268*/ 	.word	0x000000ff
        /*026c*/ 	.word	0x000000b0
        /*0270*/ 	.short	0x0100
        /*0272*/ 	.byte	0x04
	.zero		1


	//   ....[22]....
        /*0274*/ 	.word	0x000008e0
        /*0278*/ 	.word	0x000000ff
        /*027c*/ 	.word	0x00000098
        /*0280*/ 	.short	0x0100
        /*0282*/ 	.byte	0x04
	.zero		1


	//   ....[23]....
        /*0284*/ 	.word	0x000008f0
        /*0288*/ 	.word	0x000000ff
        /*028c*/ 	.word	0x000000b8
        /*0290*/ 	.short	0x0100
        /*0292*/ 	.byte	0x04
	.zero		1


	//   ....[24]....
        /*0294*/ 	.word	0x000009e0
        /*0298*/ 	.word	0x000000ff
        /*029c*/ 	.word	0x000000c0
        /*02a0*/ 	.short	0x0100
        /*02a2*/ 	.byte	0x06
	.zero		1


	//   ....[25]....
        /*02a4*/ 	.word	0x000009f0
        /*02a8*/ 	.word	0x000000ff
        /*02ac*/ 	.word	0x000000c8
        /*02b0*/ 	.short	0x0100
        /*02b2*/ 	.byte	0x06
	.zero		1


	//   ....[26]....
        /*02b4*/ 	.word	0x00000b30
        /*02b8*/ 	.word	0x000000ff
        /*02bc*/ 	.word	0x000000d0
        /*02c0*/ 	.short	0x0100
        /*02c2*/ 	.byte	0x06
	.zero		1


	//   ....[27]....
        /*02c4*/ 	.word	0x00000b40
        /*02c8*/ 	.word	0x000000ff
        /*02cc*/ 	.word	0x000000e0
        /*02d0*/ 	.short	0x0100
        /*02d2*/ 	.byte	0x06
	.zero		1


	//   ....[28]....
        /*02d4*/ 	.word	0x00000b50
        /*02d8*/ 	.word	0x000000ff
        /*02dc*/ 	.word	0x000000d8
        /*02e0*/ 	.short	0x0100
        /*02e2*/ 	.byte	0x06
	.zero		1


	//   ....[29]....
        /*02e4*/ 	.word	0x00000b60
        /*02e8*/ 	.word	0x000000ff
        /*02ec*/ 	.word	0x000000e8
        /*02f0*/ 	.short	0x0100
        /*02f2*/ 	.byte	0x06
	.zero		1


	//   ....[30]....
        /*02f4*/ 	.word	0x00000c90
        /*02f8*/ 	.word	0x000000ff
        /*02fc*/ 	.word	0x000000f0
        /*0300*/ 	.short	0x0100
        /*0302*/ 	.byte	0x04
	.zero		1


	//   ....[31]....
        /*0304*/ 	.word	0x00000ca0
        /*0308*/ 	.word	0x000000ff
        /*030c*/ 	.word	0x00000110
        /*0310*/ 	.short	0x0100
        /*0312*/ 	.byte	0x04
	.zero		1


	//   ....[32]....
        /*0314*/ 	.word	0x00000cb0
        /*0318*/ 	.word	0x000000ff
        /*031c*/ 	.word	0x000000f8
        /*0320*/ 	.short	0x0100
        /*0322*/ 	.byte	0x04
	.zero		1


	//   ....[33]....
        /*0324*/ 	.word	0x00000cc0
        /*0328*/ 	.word	0x000000ff
        /*032c*/ 	.word	0x00000118
        /*0330*/ 	.short	0x0100
        /*0332*/ 	.byte	0x04
	.zero		1


	//   ....[34]....
        /*0334*/ 	.word	0x00000cd0
        /*0338*/ 	.word	0x000000ff
        /*033c*/ 	.word	0x00000100
        /*0340*/ 	.short	0x0100
        /*0342*/ 	.byte	0x04
	.zero		1


	//   ....[35]....
        /*0344*/ 	.word	0x00000ce0
        /*0348*/ 	.word	0x000000ff
        /*034c*/ 	.word	0x00000120
        /*0350*/ 	.short	0x0100
        /*0352*/ 	.byte	0x04
	.zero		1


	//   ....[36]....
        /*0354*/ 	.word	0x00000cf0
        /*0358*/ 	.word	0x000000ff
        /*035c*/ 	.word	0x00000108
        /*0360*/ 	.short	0x0100
        /*0362*/ 	.byte	0x04
	.zero		1


	//   ....[37]....
        /*0364*/ 	.word	0x00000d00
        /*0368*/ 	.word	0x000000ff
        /*036c*/ 	.word	0x00000128
        /*0370*/ 	.short	0x0100
        /*0372*/ 	.byte	0x04
	.zero		1


	//   ....[38]....
        /*0374*/ 	.word	0x00000e00
        /*0378*/ 	.word	0x000000ff
        /*037c*/ 	.word	0x00000130
        /*0380*/ 	.short	0x0100
        /*0382*/ 	.byte	0x04
	.zero		1


	//   ....[39]....
        /*0384*/ 	.word	0x00000e10
        /*0388*/ 	.word	0x000000ff
        /*038c*/ 	.word	0x00000140
        /*0390*/ 	.short	0x0100
        /*0392*/ 	.byte	0x04
	.zero		1


	//   ....[40]....
        /*0394*/ 	.word	0x00000e20
        /*0398*/ 	.word	0x000000ff
        /*039c*/ 	.word	0x00000138
        /*03a0*/ 	.short	0x0100
        /*03a2*/ 	.byte	0x04
	.zero		1


	//   ....[41]....
        /*03a4*/ 	.word	0x00000e30
        /*03a8*/ 	.word	0x000000ff
        /*03ac*/ 	.word	0x00000148
        /*03b0*/ 	.short	0x0100
        /*03b2*/ 	.byte	0x04
	.zero		1


	//   ....[42]....
        /*03b4*/ 	.word	0x00000f30
        /*03b8*/ 	.word	0x000000ff
        /*03bc*/ 	.word	0x00000150
        /*03c0*/ 	.short	0x0100
        /*03c2*/ 	.byte	0x06
	.zero		1


	//   ....[43]....
        /*03c4*/ 	.word	0x00001be0
        /*03c8*/ 	.word	0x00000000
        /*03cc*/ 	.word	0x00000140
        /*03d0*/ 	.short	0x010a
        /*03d2*/ 	.byte	0xff
	.zero		1


	//   ....[44]....
        /*03d4*/ 	.word	0x00001c00
        /*03d8*/ 	.word	0x00000000
        /*03dc*/ 	.word	0x00000130
        /*03e0*/ 	.short	0x0101
        /*03e2*/ 	.byte	0xff
	.zero		1


	//   ....[45]....
        /*03e4*/ 	.word	0x00001cb0
        /*03e8*/ 	.word	0x000000ff
        /*03ec*/ 	.word	0x00000040
        /*03f0*/ 	.short	0x010a
        /*03f2*/ 	.byte	0x04
	.zero		1


	//   ....[46]....
        /*03f4*/ 	.word	0x00001d80
        /*03f8*/ 	.word	0x000000ff
        /*03fc*/ 	.word	0x00000040
        /*0400*/ 	.short	0x010a
        /*0402*/ 	.byte	0x21
	.zero		1


	//   ....[47]....
        /*0404*/ 	.word	0x00001f30
        /*0408*/ 	.word	0x000000ff
        /*040c*/ 	.word	0x00000040
        /*0410*/ 	.short	0x010a
        /*0412*/ 	.byte	0x05
	.zero		1


	//   ....[48]....
        /*0414*/ 	.word	0x00002050
        /*0418*/ 	.word	0x000000ff
        /*041c*/ 	.word	0x000000c8
        /*0420*/ 	.short	0x0101
        /*0422*/ 	.byte	0x0d
	.zero		1


	//   ....[49]....
        /*0424*/ 	.word	0x00002070
        /*0428*/ 	.word	0x000000ff
        /*042c*/ 	.word	0x00000040
        /*0430*/ 	.short	0x010a
        /*0432*/ 	.byte	0x04
	.zero		1


	//   ....[50]....
        /*0434*/ 	.word	0x000020f0
        /*0438*/ 	.word	0x000000ff
        /*043c*/ 	.word	0x00000040
        /*0440*/ 	.short	0x010a
        /*0442*/ 	.byte	0x09
	.zero		1


	//   ....[51]....
        /*0444*/ 	.word	0x000022c0
        /*0448*/ 	.word	0x000000ff
        /*044c*/ 	.word	0x00000040
        /*0450*/ 	.short	0x010a
        /*0452*/ 	.byte	0x05
	.zero		1


	//   ....[52]....
        /*0454*/ 	.word	0x000023d0
        /*0458*/ 	.word	0x00000003
        /*045c*/ 	.word	0x000000d0
        /*0460*/ 	.short	0x010a
        /*0462*/ 	.byte	0xff
	.zero		1


	//   ....[53]....
        /*0464*/ 	.word	0x00002520
        /*0468*/ 	.word	0x00000000
        /*046c*/ 	.word	0x00000000
        /*0470*/ 	.short	0x0101
        /*0472*/ 	.byte	0xff
	.zero		1


	//   ....[54]....
        /*0474*/ 	.word	0x00002ae0
        /*0478*/ 	.word	0x000000ff
        /*047c*/ 	.word	0x00000000
        /*0480*/ 	.short	0x010a
        /*0482*/ 	.byte	0x04
	.zero		1


	//   ....[55]....
        /*0484*/ 	.word	0x00002b70
        /*0488*/ 	.word	0x000000ff
        /*048c*/ 	.word	0x00000000
        /*0490*/ 	.short	0x010a
        /*0492*/ 	.byte	0x05
	.zero		1


	//   ....[56]....
        /*0494*/ 	.word	0x00002c00
        /*0498*/ 	.word	0x000000ff
        /*049c*/ 	.word	0x00000000
        /*04a0*/ 	.short	0x010a
        /*04a2*/ 	.byte	0x05
	.zero		1


	//   ....[57]....
        /*04a4*/ 	.word	0x00002c90
        /*04a8*/ 	.word	0x000000ff
        /*04ac*/ 	.word	0x00000000
        /*04b0*/ 	.short	0x010a
        /*04b2*/ 	.byte	0x05
	.zero		1


	//   ....[58]....
        /*04b4*/ 	.word	0x00002d20
        /*04b8*/ 	.word	0x000000ff
        /*04bc*/ 	.word	0x00000000
        /*04c0*/ 	.short	0x010a
        /*04c2*/ 	.byte	0x05
	.zero		1


	//   ....[59]....
        /*04c4*/ 	.word	0x00002db0
        /*04c8*/ 	.word	0x000000ff
        /*04cc*/ 	.word	0x00000000
        /*04d0*/ 	.short	0x010a
        /*04d2*/ 	.byte	0x05
	.zero		1


	//   ....[60]....
        /*04d4*/ 	.word	0x00002e40
        /*04d8*/ 	.word	0x000000ff
        /*04dc*/ 	.word	0x00000000
        /*04e0*/ 	.short	0x010a
        /*04e2*/ 	.byte	0x05
	.zero		1


	//   ....[61]....
        /*04e4*/ 	.word	0x00002ee0
        /*04e8*/ 	.word	0x00000000
        /*04ec*/ 	.word	0x00000000
        /*04f0*/ 	.short	0x010a
        /*04f2*/ 	.byte	0xff
	.zero		1


	//   ....[62]....
        /*04f4*/ 	.word	0x00003020
        /*04f8*/ 	.word	0x00000000
        /*04fc*/ 	.word	0x00000130
        /*0500*/ 	.short	0x010a
        /*0502*/ 	.byte	0xff
	.zero		1


	//   ....[63]....
        /*0504*/ 	.word	0x00003090
        /*0508*/ 	.word	0x00000004
        /*050c*/ 	.word	0x00000000
        /*0510*/ 	.short	0x0101
        /*0512*/ 	.byte	0xff
	.zero		1


	//   ....[64]....
        /*0514*/ 	.word	0x000030b0
        /*0518*/ 	.word	0x000000ff
        /*051c*/ 	.word	0x000000e0
        /*0520*/ 	.short	0x010a
        /*0522*/ 	.byte	0x04
	.zero		1


	//   ....[65]....
        /*0524*/ 	.word	0x000031d0
        /*0528*/ 	.word	0x00000000
        /*052c*/ 	.word	0x000000d0
        /*0530*/ 	.short	0x010a
        /*0532*/ 	.byte	0xff
	.zero		1


	//   ....[66]....
        /*0534*/ 	.word	0x000032d0
        /*0538*/ 	.word	0x00000000
        /*053c*/ 	.word	0x00000000
        /*0540*/ 	.short	0x0101
        /*0542*/ 	.byte	0xff
	.zero		1


	//   ....[67]....
        /*0544*/ 	.word	0x00003360
        /*0548*/ 	.word	0x000000ff
        /*054c*/ 	.word	0x000000e0
        /*0550*/ 	.short	0x0106
        /*0552*/ 	.byte	0x04
	.zero		1


	//   ....[68]....
        /*0554*/ 	.word	0x00003380
        /*0558*/ 	.word	0x000000ff
        /*055c*/ 	.word	0x000000e0
        /*0560*/ 	.short	0x010a
        /*0562*/ 	.byte	0x04
	.zero		1


	//   ....[69]....
        /*0564*/ 	.word	0x00003410
        /*0568*/ 	.word	0x000000ff
        /*056c*/ 	.word	0x000000e0
        /*0570*/ 	.short	0x0106
        /*0572*/ 	.byte	0x07
	.zero		1


	//   ....[70]....
        /*0574*/ 	.word	0x00003450
        /*0578*/ 	.word	0x00000000
        /*057c*/ 	.word	0x000000e0
        /*0580*/ 	.short	0x010a
        /*0582*/ 	.byte	0xff
	.zero		1


	//   ....[71]....
        /*0584*/ 	.word	0x000036a0
        /*0588*/ 	.word	0x000000ff
        /*058c*/ 	.word	0x00000008
        /*0590*/ 	.short	0x010a
        /*0592*/ 	.byte	0x05
	.zero		1


	//   ....[72]....
        /*0594*/ 	.word	0x000036c0
        /*0598*/ 	.word	0x000000ff
        /*059c*/ 	.word	0x00000008
        /*05a0*/ 	.short	0x010a
        /*05a2*/ 	.byte	0x05
	.zero		1


	//   ....[73]....
        /*05a4*/ 	.word	0x00003850
        /*05a8*/ 	.word	0x000000ff
        /*05ac*/ 	.word	0x00000008
        /*05b0*/ 	.short	0x010a
        /*05b2*/ 	.byte	0x05
	.zero		1


	//   ....[74]....
        /*05b4*/ 	.word	0x00003870
        /*05b8*/ 	.word	0x000000ff
        /*05bc*/ 	.word	0x00000008
        /*05c0*/ 	.short	0x010a
        /*05c2*/ 	.byte	0x05
	.zero		1


	//   ....[75]....
        /*05c4*/ 	.word	0x00003930
        /*05c8*/ 	.word	0x000000ff
        /*05cc*/ 	.word	0x00000000
        /*05d0*/ 	.short	0x0101
        /*05d2*/ 	.byte	0x04
	.zero		1


	//   ....[76]....
        /*05d4*/ 	.word	0x00003c70
        /*05d8*/ 	.word	0x00000000
        /*05dc*/ 	.word	0x000000d0
        /*05e0*/ 	.short	0x010a
        /*05e2*/ 	.byte	0xff
	.zero		1


	//   ....[77]....
        /*05e4*/ 	.word	0x00003d30
        /*05e8*/ 	.word	0x00000000
        /*05ec*/ 	.word	0x00000000
        /*05f0*/ 	.short	0x0101
        /*05f2*/ 	.byte	0xff
	.zero		1


	//   ....[78]....
        /*05f4*/ 	.word	0x00003df0
        /*05f8*/ 	.word	0x000000ff
        /*05fc*/ 	.word	0x00000000
        /*0600*/ 	.short	0x010a
        /*0602*/ 	.byte	0x04
	.zero		1


	//   ....[79]....
        /*0604*/ 	.word	0x00003e00
        /*0608*/ 	.word	0x000000ff
        /*060c*/ 	.word	0x00000110
        /*0610*/ 	.short	0x010a
        /*0612*/ 	.byte	0x1f
	.zero		1


	//   ....[80]....
        /*0614*/ 	.word	0x00003eb0
        /*0618*/ 	.word	0x000000ff
        /*061c*/ 	.word	0x00000000
        /*0620*/ 	.short	0x010a
        /*0622*/ 	.byte	0x05
	.zero		1


	//   ....[81]....
        /*0624*/ 	.word	0x00003fe0
        /*0628*/ 	.word	0x000000ff
        /*062c*/ 	.word	0x00000000
        /*0630*/ 	.short	0x010a
        /*0632*/ 	.byte	0x04
	.zero		1


	//   ....[82]....
        /*0634*/ 	.word	0x000042e0
        /*0638*/ 	.word	0x000000ff
        /*063c*/ 	.word	0x00000000
        /*0640*/ 	.short	0x010a
        /*0642*/ 	.byte	0x04
	.zero		1


	//   ....[83]....
        /*0644*/ 	.word	0x00004370
        /*0648*/ 	.word	0x000000ff
        /*064c*/ 	.word	0x00000000
        /*0650*/ 	.short	0x010a
        /*0652*/ 	.byte	0x05
	.zero		1


	//   ....[84]....
        /*0654*/ 	.word	0x00004400
        /*0658*/ 	.word	0x000000ff
        /*065c*/ 	.word	0x00000000
        /*0660*/ 	.short	0x010a
        /*0662*/ 	.byte	0x05
	.zero		1


	//   ....[85]....
        /*0664*/ 	.word	0x000044a0
        /*0668*/ 	.word	0x00000000
        /*066c*/ 	.word	0x00000000
        /*0670*/ 	.short	0x010a
        /*0672*/ 	.byte	0xff
	.zero		1


	//   ....[86]....
        /*0674*/ 	.word	0x000044e0
        /*0678*/ 	.word	0x00000000
        /*067c*/ 	.word	0x00000000
        /*0680*/ 	.short	0x010a
        /*0682*/ 	.byte	0xff
	.zero		1


	//   ....[87]....
        /*0684*/ 	.word	0x00004550
        /*0688*/ 	.word	0x000000ff
        /*068c*/ 	.word	0x00000000
        /*0690*/ 	.short	0x0101
        /*0692*/ 	.byte	0x04
	.zero		1


	//   ....[88]....
        /*0694*/ 	.word	0x00004590
        /*0698*/ 	.word	0x000000ff
        /*069c*/ 	.word	0x00000150
        /*06a0*/ 	.short	0x010a
        /*06a2*/ 	.byte	0x1a
	.zero		1


	//   ....[89]....
        /*06a4*/ 	.word	0x000045e0
        /*06a8*/ 	.word	0x000000ff
        /*06ac*/ 	.word	0x00000000
        /*06b0*/ 	.short	0x0101
        /*06b2*/ 	.byte	0x04
	.zero		1


	//   ....[90]....
        /*06b4*/ 	.word	0x00004b00
        /*06b8*/ 	.word	0x00000008
        /*06bc*/ 	.word	0x000000d0
        /*06c0*/ 	.short	0x010a
        /*06c2*/ 	.byte	0xff
	.zero		1


	//   ....[91]....
        /*06c4*/ 	.word	0x00004c70
        /*06c8*/ 	.word	0x00000000
        /*06cc*/ 	.word	0x00000000
        /*06d0*/ 	.short	0x0101
        /*06d2*/ 	.byte	0xff
	.zero		1


	//   ....[92]....
        /*06d4*/ 	.word	0x00005150
        /*06d8*/ 	.word	0x000000ff
        /*06dc*/ 	.word	0x000000c8
        /*06e0*/ 	.short	0x010a
        /*06e2*/ 	.byte	0x15
	.zero		1


	//   ....[93]....
        /*06e4*/ 	.word	0x000052e0
        /*06e8*/ 	.word	0x000000ff
        /*06ec*/ 	.word	0x000000a0
        /*06f0*/ 	.short	0x010a
        /*06f2*/ 	.byte	0x15
	.zero		1


	//   ....[94]....
        /*06f4*/ 	.word	0x00005430
        /*06f8*/ 	.word	0x000000ff
        /*06fc*/ 	.word	0x00000080
        /*0700*/ 	.short	0x010b
        /*0702*/ 	.byte	0x15
	.zero		1


	//   ....[95]....
        /*0704*/ 	.word	0x00005440
        /*0708*/ 	.word	0x000000ff
        /*070c*/ 	.word	0x00000000
        /*0710*/ 	.short	0x0101
        /*0712*/ 	.byte	0x2b
	.zero		1


	//   ....[96]....
        /*0714*/ 	.word	0x00005450
        /*0718*/ 	.word	0x000000ff
        /*071c*/ 	.word	0x000000a8
        /*0720*/ 	.short	0x010a
        /*0722*/ 	.byte	0x15
	.zero		1


	//   ....[97]....
        /*0724*/ 	.word	0x000055a0
        /*0728*/ 	.word	0x000000ff
        /*072c*/ 	.word	0x00000088
        /*0730*/ 	.short	0x010b
        /*0732*/ 	.byte	0x15
	.zero		1


	//   ....[98]....
        /*0734*/ 	.word	0x000055b0
        /*0738*/ 	.word	0x000000ff
        /*073c*/ 	.word	0x00000000
        /*0740*/ 	.short	0x0101
        /*0742*/ 	.byte	0x29
	.zero		1


	//   ....[99]....
        /*0744*/ 	.word	0x000055c0
        /*0748*/ 	.word	0x000000ff
        /*074c*/ 	.word	0x000000b0
        /*0750*/ 	.short	0x010a
        /*0752*/ 	.byte	0x15
	.zero		1


	//   ....[100]....
        /*0754*/ 	.word	0x00005720
        /*0758*/ 	.word	0x000000ff
        /*075c*/ 	.word	0x00000090
        /*0760*/ 	.short	0x010b
        /*0762*/ 	.byte	0x15
	.zero		1


	//   ....[101]....
        /*0764*/ 	.word	0x00005730
        /*0768*/ 	.word	0x000000ff
        /*076c*/ 	.word	0x00000000
        /*0770*/ 	.short	0x0101
        /*0772*/ 	.byte	0x28
	.zero		1


	//   ....[102]....
        /*0774*/ 	.word	0x00005740
        /*0778*/ 	.word	0x000000ff
        /*077c*/ 	.word	0x000000b8
        /*0780*/ 	.short	0x010a
        /*0782*/ 	.byte	0x15
	.zero		1


	//   ....[103]....
        /*0784*/ 	.word	0x00005940
        /*0788*/ 	.word	0x000000ff
        /*078c*/ 	.word	0x00000098
        /*0790*/ 	.short	0x010b
        /*0792*/ 	.byte	0x15
	.zero		1


	//   ....[104]....
        /*0794*/ 	.word	0x00005950
        /*0798*/ 	.word	0x000000ff
        /*079c*/ 	.word	0x00000000
        /*07a0*/ 	.short	0x0101
        /*07a2*/ 	.byte	0x27
	.zero		1


	//   ....[105]....
        /*07a4*/ 	.word	0x00005980
        /*07a8*/ 	.word	0x000000ff
        /*07ac*/ 	.word	0x000000a0
        /*07b0*/ 	.short	0x010a
        /*07b2*/ 	.byte	0x15
	.zero		1


	//   ....[106]....
        /*07b4*/ 	.word	0x000059a0
        /*07b8*/ 	.word	0x000000ff
        /*07bc*/ 	.word	0x000000a8
        /*07c0*/ 	.short	0x010a
        /*07c2*/ 	.byte	0x15
	.zero		1


	//   ....[107]....
        /*07c4*/ 	.word	0x000059c0
        /*07c8*/ 	.word	0x000000ff
        /*07cc*/ 	.word	0x000000b0
        /*07d0*/ 	.short	0x010a
        /*07d2*/ 	.byte	0x15
	.zero		1


	//   ....[108]....
        /*07d4*/ 	.word	0x00005a00
        /*07d8*/ 	.word	0x00000000
        /*07dc*/ 	.word	0x000000b8
        /*07e0*/ 	.short	0x010a
        /*07e2*/ 	.byte	0xff
	.zero		1


	//   ....[109]....
        /*07e4*/ 	.word	0x00005d10
        /*07e8*/ 	.word	0x00000003
        /*07ec*/ 	.word	0x000000d0
        /*07f0*/ 	.short	0x010a
        /*07f2*/ 	.byte	0xff
	.zero		1


	//   ....[110]....
        /*07f4*/ 	.word	0x00005e90
        /*07f8*/ 	.word	0x00000000
        /*07fc*/ 	.word	0x00000000
        /*0800*/ 	.short	0x0101
        /*0802*/ 	.byte	0xff
	.zero		1


	//   ....[111]....
        /*0804*/ 	.word	0x000069d0
        /*0808*/ 	.word	0x000000ff
        /*080c*/ 	.word	0x00000080
        /*0810*/ 	.short	0x010a
        /*0812*/ 	.byte	0x2c
	.zero		1


	//   ....[112]....
        /*0814*/ 	.word	0x00006a10
        /*0818*/ 	.word	0x00000062
        /*081c*/ 	.word	0x000000f0
        /*0820*/ 	.short	0x010a
        /*0822*/ 	.byte	0xff
	.zero		1


	//   ....[113]....
        /*0824*/ 	.word	0x00006b00
        /*0828*/ 	.word	0x000000ff
        /*082c*/ 	.word	0x00000080
        /*0830*/ 	.short	0x010a
        /*0832*/ 	.byte	0x2c
	.zero		1


	//   ....[114]....
        /*0834*/ 	.word	0x00006bf0
        /*0838*/ 	.word	0x00000062
        /*083c*/ 	.word	0x000000f0
        /*0840*/ 	.short	0x010a
        /*0842*/ 	.byte	0xff
	.zero		1


	//   ....[115]....
        /*0844*/ 	.word	0x000076c0
        /*0848*/ 	.word	0x00000000
        /*084c*/ 	.word	0x00000000
        /*0850*/ 	.short	0x0101
        /*0852*/ 	.byte	0xff
	.zero		1


	//   ....[116]....
        /*0854*/ 	.word	0x000076d0
        /*0858*/ 	.word	0x00000003
        /*085c*/ 	.word	0x00000080
        /*0860*/ 	.short	0x010a
        /*0862*/ 	.byte	0xff
	.zero		1


	//   ....[117]....
        /*0864*/ 	.word	0x000077b0
        /*0868*/ 	.word	0x00000003
        /*086c*/ 	.word	0x00000080
        /*0870*/ 	.short	0x010a
        /*0872*/ 	.byte	0xff
	.zero		1


	//   ....[118]....
        /*0874*/ 	.word	0x00008320
        /*0878*/ 	.word	0x00000068
        /*087c*/ 	.word	0x00000000
        /*0880*/ 	.short	0x0101
        /*0882*/ 	.byte	0xff
	.zero		1


	//   ....[119]....
        /*0884*/ 	.word	0x00008340
        /*0888*/ 	.word	0x0000003e
        /*088c*/ 	.word	0x00000080
        /*0890*/ 	.short	0x010a
        /*0892*/ 	.byte	0xff
	.zero		1


	//   ....[120]....
        /*0894*/ 	.word	0x00008410
        /*0898*/ 	.word	0x0000003e
        /*089c*/ 	.word	0x00000080
        /*08a0*/ 	.short	0x010a
        /*08a2*/ 	.byte	0xff
	.zero		1


	//   ....[121]....
        /*08a4*/ 	.word	0x00008f70
        /*08a8*/ 	.word	0x0000003e
        /*08ac*/ 	.word	0x00000000
        /*08b0*/ 	.short	0x0101
        /*08b2*/ 	.byte	0xff
	.zero		1


	//   ....[122]....
        /*08b4*/ 	.word	0x00008f90
        /*08b8*/ 	.word	0x0000003d
        /*08bc*/ 	.word	0x00000080
        /*08c0*/ 	.short	0x010a
        /*08c2*/ 	.byte	0xff
	.zero		1


	//   ....[123]....
        /*08c4*/ 	.word	0x00009060
        /*08c8*/ 	.word	0x0000003d
        /*08cc*/ 	.word	0x00000080
        /*08d0*/ 	.short	0x010a
        /*08d2*/ 	.byte	0xff
	.zero		1


	//   ....[124]....
        /*08d4*/ 	.word	0x00009330
        /*08d8*/ 	.word	0x00000062
        /*08dc*/ 	.word	0x00000000
        /*08e0*/ 	.short	0x0101
        /*08e2*/ 	.byte	0xff
	.zero		1


	//   ....[125]....
        /*08e4*/ 	.word	0x00009c10
        /*08e8*/ 	.word	0x00000002
        /*08ec*/ 	.word	0x00000000
        /*08f0*/ 	.short	0x0101
        /*08f2*/ 	.byte	0xff
	.zero		1


	//   ....[126]....
        /*08f4*/ 	.word	0x00009ec0
        /*08f8*/ 	.word	0x000000ff
        /*08fc*/ 	.word	0x00000000
        /*0900*/ 	.short	0x0101
        /*0902*/ 	.byte	0x04
	.zero		1


	//   ....[127]....
        /*0904*/ 	.word	0x00009ee0
        /*0908*/ 	.word	0x00000000
        /*090c*/ 	.word	0x00000140
        /*0910*/ 	.short	0x010a
        /*0912*/ 	.byte	0xff
	.zero		1


	//   ....[128]....
        /*0914*/ 	.word	0x00009f40
        /*0918*/ 	.word	0x00000000
        /*091c*/ 	.word	0x00000040
        /*0920*/ 	.short	0x010a
        /*0922*/ 	.byte	0xff
	.zero		1


	//   ....[129]....
        /*0924*/ 	.word	0x00009fa0
        /*0928*/ 	.word	0x00000000
        /*092c*/ 	.word	0x00000040
        /*0930*/ 	.short	0x010a
        /*0932*/ 	.byte	0xff
	.zero		1


	//   ....[130]....
        /*0934*/ 	.word	0x00009ff0
        /*0938*/ 	.word	0x00000003
        /*093c*/ 	.word	0x000000d0
        /*0940*/ 	.short	0x010a
        /*0942*/ 	.byte	0xff
	.zero		1


	//   ....[131]....
        /*0944*/ 	.word	0x0000a050
        /*0948*/ 	.word	0x00000000
        /*094c*/ 	.word	0x00000000
        /*0950*/ 	.short	0x010a
        /*0952*/ 	.byte	0xff
	.zero		1


	//   ....[132]....
        /*0954*/ 	.word	0x0000a0b0
        /*0958*/ 	.word	0x00000000
        /*095c*/ 	.word	0x00000000
        /*0960*/ 	.short	0x010a
        /*0962*/ 	.byte	0xff
	.zero		1


	//   ....[133]....
        /*0964*/ 	.word	0x0000a110
        /*0968*/ 	.word	0x00000000
        /*096c*/ 	.word	0x00000000
        /*0970*/ 	.short	0x010a
        /*0972*/ 	.byte	0xff
	.zero		1


	//   ....[134]....
        /*0974*/ 	.word	0x0000a170
        /*0978*/ 	.word	0x00000000
        /*097c*/ 	.word	0x00000000
        /*0980*/ 	.short	0x010a
        /*0982*/ 	.byte	0xff
	.zero		1


	//   ....[135]....
        /*0984*/ 	.word	0x0000a1d0
        /*0988*/ 	.word	0x00000000
        /*098c*/ 	.word	0x00000000
        /*0990*/ 	.short	0x010a
        /*0992*/ 	.byte	0xff
	.zero		1


	//   ....[136]....
        /*0994*/ 	.word	0x0000a230
        /*0998*/ 	.word	0x00000000
        /*099c*/ 	.word	0x00000000
        /*09a0*/ 	.short	0x010a
        /*09a2*/ 	.byte	0xff
	.zero		1


	//   ....[137]....
        /*09a4*/ 	.word	0x0000a290
        /*09a8*/ 	.word	0x00000000
        /*09ac*/ 	.word	0x00000000
        /*09b0*/ 	.short	0x010a
        /*09b2*/ 	.byte	0xff
	.zero		1


	//   ....[138]....
        /*09b4*/ 	.word	0x0000a2e0
        /*09b8*/ 	.word	0x00000000
        /*09bc*/ 	.word	0x00000130
        /*09c0*/ 	.short	0x010a
        /*09c2*/ 	.byte	0xff
	.zero		1


	//   ....[139]....
        /*09c4*/ 	.word	0x0000a340
        /*09c8*/ 	.word	0x00000000
        /*09cc*/ 	.word	0x000000e0
        /*09d0*/ 	.short	0x010a
        /*09d2*/ 	.byte	0xff
	.zero		1


	//   ....[140]....
        /*09d4*/ 	.word	0x0000a390
        /*09d8*/ 	.word	0x00000000
        /*09dc*/ 	.word	0x000000d0
        /*09e0*/ 	.short	0x010a
        /*09e2*/ 	.byte	0xff
	.zero		1


	//   ....[141]....
        /*09e4*/ 	.word	0x0000a3f0
        /*09e8*/ 	.word	0x00000000
        /*09ec*/ 	.word	0x000000e0
        /*09f0*/ 	.short	0x010a
        /*09f2*/ 	.byte	0xff
	.zero		1


	//   ....[142]....
        /*09f4*/ 	.word	0x0000a450
        /*09f8*/ 	.word	0x00000005
        /*09fc*/ 	.word	0x00000008
        /*0a00*/ 	.short	0x010a
        /*0a02*/ 	.byte	0xff
	.zero		1


	//   ....[143]....
        /*0a04*/ 	.word	0x0000a540
        /*0a08*/ 	.word	0x00000003
        /*0a0c*/ 	.word	0x00000008
        /*0a10*/ 	.short	0x010a
        /*0a12*/ 	.byte	0xff
	.zero		1


	//   ....[144]....
        /*0a14*/ 	.word	0x0000a590
        /*0a18*/ 	.word	0x00000000
        /*0a1c*/ 	.word	0x000000d0
        /*0a20*/ 	.short	0x010a
        /*0a22*/ 	.byte	0xff
	.zero		1


	//   ....[145]....
        /*0a24*/ 	.word	0x0000a5f0
        /*0a28*/ 	.word	0x00000000
        /*0a2c*/ 	.word	0x00000110
        /*0a30*/ 	.short	0x010a
        /*0a32*/ 	.byte	0xff
	.zero		1


	//   ....[146]....
        /*0a34*/ 	.word	0x0000a650
        /*0a38*/ 	.word	0x00000000
        /*0a3c*/ 	.word	0x00000000
        /*0a40*/ 	.short	0x010a
        /*0a42*/ 	.byte	0xff
	.zero		1


	//   ....[147]....
        /*0a44*/ 	.word	0x0000a6b0
        /*0a48*/ 	.word	0x00000000
        /*0a4c*/ 	.word	0x00000000
        /*0a50*/ 	.short	0x010a
        /*0a52*/ 	.byte	0xff
	.zero		1


	//   ....[148]....
        /*0a54*/ 	.word	0x0000a710
        /*0a58*/ 	.word	0x00000000
        /*0a5c*/ 	.word	0x00000000
        /*0a60*/ 	.short	0x010a
        /*0a62*/ 	.byte	0xff
	.zero		1


	//   ....[149]....
        /*0a64*/ 	.word	0x0000a770
        /*0a68*/ 	.word	0x00000000
        /*0a6c*/ 	.word	0x00000000
        /*0a70*/ 	.short	0x010a
        /*0a72*/ 	.byte	0xff
	.zero		1


	//   ....[150]....
        /*0a74*/ 	.word	0x0000a7d0
        /*0a78*/ 	.word	0x00000000
        /*0a7c*/ 	.word	0x00000150
        /*0a80*/ 	.short	0x010a
        /*0a82*/ 	.byte	0xff
	.zero		1


	//   ....[151]....
        /*0a84*/ 	.word	0x0000a820
        /*0a88*/ 	.word	0x00000008
        /*0a8c*/ 	.word	0x000000d0
        /*0a90*/ 	.short	0x010a
        /*0a92*/ 	.byte	0xff
	.zero		1


	//   ....[152]....
        /*0a94*/ 	.word	0x0000a880
        /*0a98*/ 	.word	0x00000000
        /*0a9c*/ 	.word	0x000000c8
        /*0aa0*/ 	.short	0x010a
        /*0aa2*/ 	.byte	0xff
	.zero		1


	//   ....[153]....
        /*0aa4*/ 	.word	0x0000a8e0
        /*0aa8*/ 	.word	0x00000005
        /*0aac*/ 	.word	0x000000a0
        /*0ab0*/ 	.short	0x010a
        /*0ab2*/ 	.byte	0xff
	.zero		1


	//   ....[154]....
        /*0ab4*/ 	.word	0x0000a940
        /*0ab8*/ 	.word	0x00000005
        /*0abc*/ 	.word	0x000000a8
        /*0ac0*/ 	.short	0x010a
        /*0ac2*/ 	.byte	0xff
	.zero		1


	//   ....[155]....
        /*0ac4*/ 	.word	0x0000a9a0
        /*0ac8*/ 	.word	0x00000005
        /*0acc*/ 	.word	0x000000b0
        /*0ad0*/ 	.short	0x010a
        /*0ad2*/ 	.byte	0xff
	.zero		1


	//   ....[156]....
        /*0ad4*/ 	.word	0x0000aa00
        /*0ad8*/ 	.word	0x00000005
        /*0adc*/ 	.word	0x000000b8
        /*0ae0*/ 	.short	0x010a
        /*0ae2*/ 	.byte	0xff
	.zero		1


	//   ....[157]....
        /*0ae4*/ 	.word	0x0000aa60
        /*0ae8*/ 	.word	0x00000000
        /*0aec*/ 	.word	0x000000a0
        /*0af0*/ 	.short	0x010a
        /*0af2*/ 	.byte	0xff
	.zero		1


	//   ....[158]....
        /*0af4*/ 	.word	0x0000aac0
        /*0af8*/ 	.word	0x00000000
        /*0afc*/ 	.word	0x000000a8
        /*0b00*/ 	.short	0x010a
        /*0b02*/ 	.byte	0xff
	.zero		1


	//   ....[159]....
        /*0b04*/ 	.word	0x0000ab20
        /*0b08*/ 	.word	0x00000000
        /*0b0c*/ 	.word	0x000000b0
        /*0b10*/ 	.short	0x010a
        /*0b12*/ 	.byte	0xff
	.zero		1


	//   ....[160]....
        /*0b14*/ 	.word	0x0000ab70
        /*0b18*/ 	.word	0x00000003
        /*0b1c*/ 	.word	0x000000d0
        /*0b20*/ 	.short	0x010a
        /*0b22*/ 	.byte	0xff
	.zero		1


	//   ....[161]....
        /*0b24*/ 	.word	0x0000abd0
        /*0b28*/ 	.word	0x00000000
        /*0b2c*/ 	.word	0x00000080
        /*0b30*/ 	.short	0x010a
        /*0b32*/ 	.byte	0xff
	.zero		1


	//   ....[162]....
        /*0b34*/ 	.word	0x0000ac20
        /*0b38*/ 	.word	0x00000062
        /*0b3c*/ 	.word	0x000000f0
        /*0b40*/ 	.short	0x010a
        /*0b42*/ 	.byte	0xff
	.zero		1


	//   ....[163]....
        /*0b44*/ 	.word	0x0000ac70
        /*0b48*/ 	.word	0x00000003
        /*0b4c*/ 	.word	0x00000080
        /*0b50*/ 	.short	0x010a
        /*0b52*/ 	.byte	0xff
	.zero		1


	//   ....[164]....
        /*0b54*/ 	.word	0x0000acc0
        /*0b58*/ 	.word	0x0000003e
        /*0b5c*/ 	.word	0x00000080
        /*0b60*/ 	.short	0x010a
        /*0b62*/ 	.byte	0xff
	.zero		1


	//   ....[165]....
        /*0b64*/ 	.word	0x0000ad10
        /*0b68*/ 	.word	0x0000003d
        /*0b6c*/ 	.word	0x00000080
        /*0b70*/ 	.short	0x010a
        /*0b72*/ 	.byte	0xff
	.zero		1


	//----- nvinfo : EIATTR_NUM_MBARRIERS
	.align		4
.L_47:
        /*0b74*/ 	.byte	0x03, 0x38
        /*0b76*/ 	.short	0x002b


	//----- nvinfo : EIATTR_EXIT_INSTR_OFFSETS
	.align		4
        /*0b78*/ 	.byte	0x04, 0x1c
        /*0b7a*/ 	.short	(.L_49 - .L_48)


	//   ....[0]....
.L_48:
        /*0b7c*/ 	.word	0x00002f10


	//   ....[1]....
        /*0b80*/ 	.word	0x00003420


	//   ....[2]....
        /*0b84*/ 	.word	0x00003480


	//   ....[3]....
        /*0b88*/ 	.word	0x00004810


	//   ....[4]....
        /*0b8c*/ 	.word	0x00005a30


	//   ....[5]....
        /*0b90*/ 	.word	0x00005a70


	//   ....[6]....
        /*0b94*/ 	.word	0x00009da0


	//   ....[7]....
        /*0b98*/ 	.word	0x00009e20


	//   ....[8]....
        /*0b9c*/ 	.word	0x00009e50


	//   ....[9]....
        /*0ba0*/ 	.word	0x00009ed0


	//----- nvinfo : EIATTR_MAX_THREADS
	.align		4
.L_49:
        /*0ba4*/ 	.byte	0x04, 0x05
        /*0ba6*/ 	.short	(.L_51 - .L_50)
.L_50:
        /*0ba8*/ 	.word	0x00000100
        /*0bac*/ 	.word	0x00000001
        /*0bb0*/ 	.word	0x00000001


	//----- nvinfo : EIATTR_CRS_STACK_SIZE
	.align		4
.L_51:
        /*0bb4*/ 	.byte	0x04, 0x1e
        /*0bb6*/ 	.short	(.L_53 - .L_52)
.L_52:
        /*0bb8*/ 	.word	0x00000000


	//----- nvinfo : EIATTR_CBANK_PARAM_SIZE
	.align		4
.L_53:
        /*0bbc*/ 	.byte	0x03, 0x19
        /*0bbe*/ 	.short	0x0800


	//----- nvinfo : EIATTR_PARAM_CBANK
	.align		4
        /*0bc0*/ 	.byte	0x04, 0x0a
        /*0bc2*/ 	.short	(.L_55 - .L_54)
	.align		4
.L_54:
        /*0bc4*/ 	.word	index@(.nv.constant0._ZN7cutlass13device_kernelINS_4gemm6kernel13GemmUniversalIN4cute5tupleIJiiiiEEENS1_10collective13CollectiveMmaINS1_35MainloopSm100TmaUmmaWarpSpecializedILi8ELi2ELi4ENS5_IJNS4_1CILi8EEENSA_ILi1EEESC_EEEEENS5_IJNSA_ILi256EEENSA_ILi128EEENSA_ILi64EEEEEENS_6half_tENS5_IJlSC_lEEESJ_SK_NS4_8TiledMMAINS4_8MMA_AtomIJNS4_26SM100_MMA_F16BF16_2x1SM_SSISJ_SJ_fLi256ELi128ELNS4_4UMMA5MajorE0ELSP_0ELNSO_7ScaleInE0ELSQ_0EEEEEENS4_6LayoutINS5_IJSC_SC_SC_EEENS5_IJNSA_ILi0EEESV_SV_EEEEENS5_IJNS4_10UnderscoreESY_SY_EEEEENS4_18SM100_TMA_2SM_LOADENS4_14ComposedLayoutINS4_7SwizzleILi3ELi4ELi3EEENS4_18smem_ptr_flag_bitsILi16EEENST_INS5_IJSB_SH_EEENS5_IJSH_SC_EEEEEEEvNS4_8identityENS4_28SM100_TMA_2SM_LOAD_MULTICASTES1A_vS1B_EENS_8epilogue10collective18CollectiveEpilogueINS1E_23Sm100TmaWarpSpecializedILi4ELi2ELi32ELb1ELb0EEEJNS5_IJSG_SG_SH_EEENS5_IJNST_ISG_SC_EENST_INSA_ILi32EEESC_EEEEESJ_SK_SJ_SK_NS1E_6fusion15FusionCallbacksIS1I_NS1O_17LinearCombinationISJ_fSJ_fLNS_15FloatRoundStyleE2EEES1J_S1N_JEEENS4_5SM1004TMEM4LOAD26SM100_TMEM_LOAD_32dp32b32xENS4_13SM90_TMA_LOADENS12_INS13_ILi2ELi4ELi3EEES16_NST_INS5_IJSB_S1L_EEENS5_IJS1L_SC_EEEEEEENS4_39AutoVectorizingCopyWithAssumedAlignmentILi128EEENS4_14SM90_TMA_STOREES23_S25_S25_EEEvvEEEEvNT_6ParamsE)
        /*0bc8*/ 	.short	0x0380
        /*0bca*/ 	.short	0x0800


	//----- nvinfo : EIATTR_SW_WAR
	.align		4
.L_55:
        /*0bcc*/ 	.byte	0x04, 0x36
        /*0bce*/ 	.short	(.L_57 - .L_56)
.L_56:
        /*0bd0*/ 	.word	0x00000008
.L_57:


//--------------------- .nv.callgraph             --------------------------
	.section	.nv.callgraph,"",@"SHT_CUDA_CALLGRAPH"
	.align	4
	.sectionentsize	8
	.align		4
        /*0000*/ 	.word	0x00000000
	.align		4
        /*0004*/ 	.word	0xffffffff
	.align		4
        /*0008*/ 	.word	index@(_ZN7cutlass13device_kernelINS_4gemm6kernel13GemmUniversalIN4cute5tupleIJiiiiEEENS1_10collective13CollectiveMmaINS1_35MainloopSm100TmaUmmaWarpSpecializedILi8ELi2ELi4ENS5_IJNS4_1CILi8EEENSA_ILi1EEESC_EEEEENS5_IJNSA_ILi256EEENSA_ILi128EEENSA_ILi64EEEEEENS_6half_tENS5_IJlSC_lEEESJ_SK_NS4_8TiledMMAINS4_8MMA_AtomIJNS4_26SM100_MMA_F16BF16_2x1SM_SSISJ_SJ_fLi256ELi128ELNS4_4UMMA5MajorE0ELSP_0ELNSO_7ScaleInE0ELSQ_0EEEEEENS4_6LayoutINS5_IJSC_SC_SC_EEENS5_IJNSA_ILi0EEESV_SV_EEEEENS5_IJNS4_10UnderscoreESY_SY_EEEEENS4_18SM100_TMA_2SM_LOADENS4_14ComposedLayoutINS4_7SwizzleILi3ELi4ELi3EEENS4_18smem_ptr_flag_bitsILi16EEENST_INS5_IJSB_SH_EEENS5_IJSH_SC_EEEEEEEvNS4_8identityENS4_28SM100_TMA_2SM_LOAD_MULTICASTES1A_vS1B_EENS_8epilogue10collective18CollectiveEpilogueINS1E_23Sm100TmaWarpSpecializedILi4ELi2ELi32ELb1ELb0EEEJNS5_IJSG_SG_SH_EEENS5_IJNST_ISG_SC_EENST_INSA_ILi32EEESC_EEEEESJ_SK_SJ_SK_NS1E_6fusion15FusionCallbacksIS1I_NS1O_17LinearCombinationISJ_fSJ_fLNS_15FloatRoundStyleE2EEES1J_S1N_JEEENS4_5SM1004TMEM4LOAD26SM100_TMEM_LOAD_32dp32b32xENS4_13SM90_TMA_LOADENS12_INS13_ILi2ELi4ELi3EEES16_NST_INS5_IJSB_S1L_EEENS5_IJS1L_SC_EEEEEEENS4_39AutoVectorizingCopyWithAssumedAlignmentILi128EEENS4_14SM90_TMA_STOREES23_S25_S25_EEEvvEEEEvNT_6ParamsE)
	.align		4
        /*000c*/ 	.word	index@(__assertfail)
	.align		4
        /*0010*/ 	.word	0x00000000
	.align		4
        /*0014*/ 	.word	0xfffffffe
	.align		4
        /*0018*/ 	.word	0x00000000
	.align		4
        /*001c*/ 	.word	0xfffffffd
	.align		4
        /*0020*/ 	.word	0x00000000
	.align		4
        /*0024*/ 	.word	0xfffffffc


//--------------------- .nv.constant4             --------------------------
	.section	.nv.constant4,"a",@progbits
	.align	8
	.align		8
.nv.constant4:
        /*0000*/ 	.dword	__assertfail
	.align		8
        /*0008*/ 	.dword	__unnamed_1
	.align		8
        /*0010*/ 	.dword	__unnamed_2
	.align		8
        /*0018*/ 	.dword	_ZN40_INTERNAL_bbc69f0c_4_k_cu_84f4a126_298704cuda3std3__45__cpo5beginE
	.align		8
        /*0020*/ 	.dword	_ZN40_INTERNAL_bbc69f0c_4_k_cu_84f4a126_298704cuda3std3__45__cpo3endE
	.align		8
        /*0028*/ 	.dword	_ZN40_INTERNAL_bbc69f0c_4_k_cu_84f4a126_298704cuda3std3__45__cpo6cbeginE
	.align		8
        /*0030*/ 	.dword	_ZN40_INTERNAL_bbc69f0c_4_k_cu_84f4a126_298704cuda3std3__45__cpo4cendE
	.align		8
        /*0038*/ 	.dword	_ZN40_INTERNAL_bbc69f0c_4_k_cu_84f4a126_298704cuda3std3__442_GLOBAL__N__bbc69f0c_4_k_cu_84f4a126_298706ignoreE
	.align		8
        /*0040*/ 	.dword	_ZN40_INTERNAL_bbc69f0c_4_k_cu_84f4a126_298704cuda3std3__419piecewise_constructE
	.align		8
        /*0048*/ 	.dword	_ZN40_INTERNAL_bbc69f0c_4_k_cu_84f4a126_298704cuda3std3__48in_placeE
	.align		8
        /*0050*/ 	.dword	_ZN40_INTERNAL_bbc69f0c_4_k_cu_84f4a126_298704cuda3std6ranges3__45__cpo4swapE
	.align		8
        /*0058*/ 	.dword	_ZN40_INTERNAL_bbc69f0c_4_k_cu_84f4a126_298704cuda3std6ranges3__45__cpo9iter_moveE
	.align		8
        /*0060*/ 	.dword	_ZN40_INTERNAL_bbc69f0c_4_k_cu_84f4a126_298704cute7productE
	.align		8
        /*0068*/ 	.dword	_ZN40_INTERNAL_bbc69f0c_4_k_cu_84f4a126_298704cute1_E
	.align		8
        /*0070*/ 	.dword	$str$25
	.align		8
        /*0078*/ 	.dword	$str$26
	.align		8
        /*0080*/ 	.dword	$str$27
	.align		8
        /*0088*/ 	.dword	$str$28


//--------------------- .text._ZN7cutlass13device_kernelINS_4gemm6kernel13GemmUniversalIN4cute5tupleIJiiiiEEENS1_10collective13CollectiveMmaINS1_35MainloopSm100TmaUmmaWarpSpecializedILi8ELi2ELi4ENS5_IJNS4_1CILi8EEENSA_ILi1EEESC_EEEEENS5_IJNSA_ILi256EEENSA_ILi128EEENSA_ILi64EEEEEENS_6half_tENS5_IJlSC_lEEESJ_SK_NS4_8TiledMMAINS4_8MMA_AtomIJNS4_26SM100_MMA_F16BF16_2x1SM_SSISJ_SJ_fLi256ELi128ELNS4_4UMMA5MajorE0ELSP_0ELNSO_7ScaleInE0ELSQ_0EEEEEENS4_6LayoutINS5_IJSC_SC_SC_EEENS5_IJNSA_ILi0EEESV_SV_EEEEENS5_IJNS4_10UnderscoreESY_SY_EEEEENS4_18SM100_TMA_2SM_LOADENS4_14ComposedLayoutINS4_7SwizzleILi3ELi4ELi3EEENS4_18smem_ptr_flag_bitsILi16EEENST_INS5_IJSB_SH_EEENS5_IJSH_SC_EEEEEEEvNS4_8identityENS4_28SM100_TMA_2SM_LOAD_MULTICASTES1A_vS1B_EENS_8epilogue10collective18CollectiveEpilogueINS1E_23Sm100TmaWarpSpecializedILi4ELi2ELi32ELb1ELb0EEEJNS5_IJSG_SG_SH_EEENS5_IJNST_ISG_SC_EENST_INSA_ILi32EEESC_EEEEESJ_SK_SJ_SK_NS1E_6fusion15FusionCallbacksIS1I_NS1O_17LinearCombinationISJ_fSJ_fLNS_15FloatRoundStyleE2EEES1J_S1N_JEEENS4_5SM1004TMEM4LOAD26SM100_TMEM_LOAD_32dp32b32xENS4_13SM90_TMA_LOADENS12_INS13_ILi2ELi4ELi3EEES16_NST_INS5_IJSB_S1L_EEENS5_IJS1L_SC_EEEEEEENS4_39AutoVectorizingCopyWithAssumedAlignmentILi128EEENS4_14SM90_TMA_STOREES23_S25_S25_EEEvvEEEEvNT_6ParamsE --------------------------
	.section	.text._ZN7cutlass13device_kernelINS_4gemm6kernel13GemmUniversalIN4cute5tupleIJiiiiEEENS1_10collective13CollectiveMmaINS1_35MainloopSm100TmaUmmaWarpSpecializedILi8ELi2ELi4ENS5_IJNS4_1CILi8EEENSA_ILi1EEESC_EEEEENS5_IJNSA_ILi256EEENSA_ILi128EEENSA_ILi64EEEEEENS_6half_tENS5_IJlSC_lEEESJ_SK_NS4_8TiledMMAINS4_8MMA_AtomIJNS4_26SM100_MMA_F16BF16_2x1SM_SSISJ_SJ_fLi256ELi128ELNS4_4UMMA5MajorE0ELSP_0ELNSO_7ScaleInE0ELSQ_0EEEEEENS4_6LayoutINS5_IJSC_SC_SC_EEENS5_IJNSA_ILi0EEESV_SV_EEEEENS5_IJNS4_10UnderscoreESY_SY_EEEEENS4_18SM100_TMA_2SM_LOADENS4_14ComposedLayoutINS4_7SwizzleILi3ELi4ELi3EEENS4_18smem_ptr_flag_bitsILi16EEENST_INS5_IJSB_SH_EEENS5_IJSH_SC_EEEEEEEvNS4_8identityENS4_28SM100_TMA_2SM_LOAD_MULTICASTES1A_vS1B_EENS_8epilogue10collective18CollectiveEpilogueINS1E_23Sm100TmaWarpSpecializedILi4ELi2ELi32ELb1ELb0EEEJNS5_IJSG_SG_SH_EEENS5_IJNST_ISG_SC_EENST_INSA_ILi32EEESC_EEEEESJ_SK_SJ_SK_NS1E_6fusion15FusionCallbacksIS1I_NS1O_17LinearCombinationISJ_fSJ_fLNS_15FloatRoundStyleE2EEES1J_S1N_JEEENS4_5SM1004TMEM4LOAD26SM100_TMEM_LOAD_32dp32b32xENS4_13SM90_TMA_LOADENS12_INS13_ILi2ELi4ELi3EEES16_NST_INS5_IJSB_S1L_EEENS5_IJS1L_SC_EEEEEEENS4_39AutoVectorizingCopyWithAssumedAlignmentILi128EEENS4_14SM90_TMA_STOREES23_S25_S25_EEEvvEEEEvNT_6ParamsE,"ax",@progbits
	.align	128
.text._ZN7cutlass13device_kernelINS_4gemm6kernel13GemmUniversalIN4cute5tupleIJiiiiEEENS1_10collective13CollectiveMmaINS1_35MainloopSm100TmaUmmaWarpSpecializedILi8ELi2ELi4ENS5_IJNS4_1CILi8EEENSA_ILi1EEESC_EEEEENS5_IJNSA_ILi256EEENSA_ILi128EEENSA_ILi64EEEEEENS_6half_tENS5_IJlSC_lEEESJ_SK_NS4_8TiledMMAINS4_8MMA_AtomIJNS4_26SM100_MMA_F16BF16_2x1SM_SSISJ_SJ_fLi256ELi128ELNS4_4UMMA5MajorE0ELSP_0ELNSO_7ScaleInE0ELSQ_0EEEEEENS4_6LayoutINS5_IJSC_SC_SC_EEENS5_IJNSA_ILi0EEESV_SV_EEEEENS5_IJNS4_10UnderscoreESY_SY_EEEEENS4_18SM100_TMA_2SM_LOADENS4_14ComposedLayoutINS4_7SwizzleILi3ELi4ELi3EEENS4_18smem_ptr_flag_bitsILi16EEENST_INS5_IJSB_SH_EEENS5_IJSH_SC_EEEEEEEvNS4_8identityENS4_28SM100_TMA_2SM_LOAD_MULTICASTES1A_vS1B_EENS_8epilogue10collective18CollectiveEpilogueINS1E_23Sm100TmaWarpSpecializedILi4ELi2ELi32ELb1ELb0EEEJNS5_IJSG_SG_SH_EEENS5_IJNST_ISG_SC_EENST_INSA_ILi32EEESC_EEEEESJ_SK_SJ_SK_NS1E_6fusion15FusionCallbacksIS1I_NS1O_17LinearCombinationISJ_fSJ_fLNS_15FloatRoundStyleE2EEES1J_S1N_JEEENS4_5SM1004TMEM4LOAD26SM100_TMEM_LOAD_32dp32b32xENS4_13SM90_TMA_LOADENS12_INS13_ILi2ELi4ELi3EEES16_NST_INS5_IJSB_S1L_EEENS5_IJS1L_SC_EEEEEEENS4_39AutoVectorizingCopyWithAssumedAlignmentILi128EEENS4_14SM90_TMA_STOREES23_S25_S25_EEEvvEEEEvNT_6ParamsE:
        .type           _ZN7cutlass13device_kernelINS_4gemm6kernel13GemmUniversalIN4cute5tupleIJiiiiEEENS1_10collective13CollectiveMmaINS1_35MainloopSm100TmaUmmaWarpSpecializedILi8ELi2ELi4ENS5_IJNS4_1CILi8EEENSA_ILi1EEESC_EEEEENS5_IJNSA_ILi256EEENSA_ILi128EEENSA_ILi64EEEEEENS_6half_tENS5_IJlSC_lEEESJ_SK_NS4_8TiledMMAINS4_8MMA_AtomIJNS4_26SM100_MMA_F16BF16_2x1SM_SSISJ_SJ_fLi256ELi128ELNS4_4UMMA5MajorE0ELSP_0ELNSO_7ScaleInE0ELSQ_0EEEEEENS4_6LayoutINS5_IJSC_SC_SC_EEENS5_IJNSA_ILi0EEESV_SV_EEEEENS5_IJNS4_10UnderscoreESY_SY_EEEEENS4_18SM100_TMA_2SM_LOADENS4_14ComposedLayoutINS4_7SwizzleILi3ELi4ELi3EEENS4_18smem_ptr_flag_bitsILi16EEENST_INS5_IJSB_SH_EEENS5_IJSH_SC_EEEEEEEvNS4_8identityENS4_28SM100_TMA_2SM_LOAD_MULTICASTES1A_vS1B_EENS_8epilogue10collective18CollectiveEpilogueINS1E_23Sm100TmaWarpSpecializedILi4ELi2ELi32ELb1ELb0EEEJNS5_IJSG_SG_SH_EEENS5_IJNST_ISG_SC_EENST_INSA_ILi32EEESC_EEEEESJ_SK_SJ_SK_NS1E_6fusion15FusionCallbacksIS1I_NS1O_17LinearCombinationISJ_fSJ_fLNS_15FloatRoundStyleE2EEES1J_S1N_JEEENS4_5SM1004TMEM4LOAD26SM100_TMEM_LOAD_32dp32b32xENS4_13SM90_TMA_LOADENS12_INS13_ILi2ELi4ELi3EEES16_NST_INS5_IJSB_S1L_EEENS5_IJS1L_SC_EEEEEEENS4_39AutoVectorizingCopyWithAssumedAlignmentILi128EEENS4_14SM90_TMA_STOREES23_S25_S25_EEEvvEEEEvNT_6ParamsE,@function
        .size           _ZN7cutlass13device_kernelINS_4gemm6kernel13GemmUniversalIN4cute5tupleIJiiiiEEENS1_10collective13CollectiveMmaINS1_35MainloopSm100TmaUmmaWarpSpecializedILi8ELi2ELi4ENS5_IJNS4_1CILi8EEENSA_ILi1EEESC_EEEEENS5_IJNSA_ILi256EEENSA_ILi128EEENSA_ILi64EEEEEENS_6half_tENS5_IJlSC_lEEESJ_SK_NS4_8TiledMMAINS4_8MMA_AtomIJNS4_26SM100_MMA_F16BF16_2x1SM_SSISJ_SJ_fLi256ELi128ELNS4_4UMMA5MajorE0ELSP_0ELNSO_7ScaleInE0ELSQ_0EEEEEENS4_6LayoutINS5_IJSC_SC_SC_EEENS5_IJNSA_ILi0EEESV_SV_EEEEENS5_IJNS4_10UnderscoreESY_SY_EEEEENS4_18SM100_TMA_2SM_LOADENS4_14ComposedLayoutINS4_7SwizzleILi3ELi4ELi3EEENS4_18smem_ptr_flag_bitsILi16EEENST_INS5_IJSB_SH_EEENS5_IJSH_SC_EEEEEEEvNS4_8identityENS4_28SM100_TMA_2SM_LOAD_MULTICASTES1A_vS1B_EENS_8epilogue10collective18CollectiveEpilogueINS1E_23Sm100TmaWarpSpecializedILi4ELi2ELi32ELb1ELb0EEEJNS5_IJSG_SG_SH_EEENS5_IJNST_ISG_SC_EENST_INSA_ILi32EEESC_EEEEESJ_SK_SJ_SK_NS1E_6fusion15FusionCallbacksIS1I_NS1O_17LinearCombinationISJ_fSJ_fLNS_15FloatRoundStyleE2EEES1J_S1N_JEEENS4_5SM1004TMEM4LOAD26SM100_TMEM_LOAD_32dp32b32xENS4_13SM90_TMA_LOADENS12_INS13_ILi2ELi4ELi3EEES16_NST_INS5_IJSB_S1L_EEENS5_IJS1L_SC_EEEEEEENS4_39AutoVectorizingCopyWithAssumedAlignmentILi128EEENS4_14SM90_TMA_STOREES23_S25_S25_EEEvvEEEEvNT_6ParamsE,(.L_x_209 - _ZN7cutlass13device_kernelINS_4gemm6kernel13GemmUniversalIN4cute5tupleIJiiiiEEENS1_10collective13CollectiveMmaINS1_35MainloopSm100TmaUmmaWarpSpecializedILi8ELi2ELi4ENS5_IJNS4_1CILi8EEENSA_ILi1EEESC_EEEEENS5_IJNSA_ILi256EEENSA_ILi128EEENSA_ILi64EEEEEENS_6half_tENS5_IJlSC_lEEESJ_SK_NS4_8TiledMMAINS4_8MMA_AtomIJNS4_26SM100_MMA_F16BF16_2x1SM_SSISJ_SJ_fLi256ELi128ELNS4_4UMMA5MajorE0ELSP_0ELNSO_7ScaleInE0ELSQ_0EEEEEENS4_6LayoutINS5_IJSC_SC_SC_EEENS5_IJNSA_ILi0EEESV_SV_EEEEENS5_IJNS4_10UnderscoreESY_SY_EEEEENS4_18SM100_TMA_2SM_LOADENS4_14ComposedLayoutINS4_7SwizzleILi3ELi4ELi3EEENS4_18smem_ptr_flag_bitsILi16EEENST_INS5_IJSB_SH_EEENS5_IJSH_SC_EEEEEEEvNS4_8identityENS4_28SM100_TMA_2SM_LOAD_MULTICASTES1A_vS1B_EENS_8epilogue10collective18CollectiveEpilogueINS1E_23Sm100TmaWarpSpecializedILi4ELi2ELi32ELb1ELb0EEEJNS5_IJSG_SG_SH_EEENS5_IJNST_ISG_SC_EENST_INSA_ILi32EEESC_EEEEESJ_SK_SJ_SK_NS1E_6fusion15FusionCallbacksIS1I_NS1O_17LinearCombinationISJ_fSJ_fLNS_15FloatRoundStyleE2EEES1J_S1N_JEEENS4_5SM1004TMEM4LOAD26SM100_TMEM_LOAD_32dp32b32xENS4_13SM90_TMA_LOADENS12_INS13_ILi2ELi4ELi3EEES16_NST_INS5_IJSB_S1L_EEENS5_IJS1L_SC_EEEEEEENS4_39AutoVectorizingCopyWithAssumedAlignmentILi128EEENS4_14SM90_TMA_STOREES23_S25_S25_EEEvvEEEEvNT_6ParamsE)
        .other          _ZN7cutlass13device_kernelINS_4gemm6kernel13GemmUniversalIN4cute5tupleIJiiiiEEENS1_10collective13CollectiveMmaINS1_35MainloopSm100TmaUmmaWarpSpecializedILi8ELi2ELi4ENS5_IJNS4_1CILi8EEENSA_ILi1EEESC_EEEEENS5_IJNSA_ILi256EEENSA_ILi128EEENSA_ILi64EEEEEENS_6half_tENS5_IJlSC_lEEESJ_SK_NS4_8TiledMMAINS4_8MMA_AtomIJNS4_26SM100_MMA_F16BF16_2x1SM_SSISJ_SJ_fLi256ELi128ELNS4_4UMMA5MajorE0ELSP_0ELNSO_7ScaleInE0ELSQ_0EEEEEENS4_6LayoutINS5_IJSC_SC_SC_EEENS5_IJNSA_ILi0EEESV_SV_EEEEENS5_IJNS4_10UnderscoreESY_SY_EEEEENS4_18SM100_TMA_2SM_LOADENS4_14ComposedLayoutINS4_7SwizzleILi3ELi4ELi3EEENS4_18smem_ptr_flag_bitsILi16EEENST_INS5_IJSB_SH_EEENS5_IJSH_SC_EEEEEEEvNS4_8identityENS4_28SM100_TMA_2SM_LOAD_MULTICASTES1A_vS1B_EENS_8epilogue10collective18CollectiveEpilogueINS1E_23Sm100TmaWarpSpecializedILi4ELi2ELi32ELb1ELb0EEEJNS5_IJSG_SG_SH_EEENS5_IJNST_ISG_SC_EENST_INSA_ILi32EEESC_EEEEESJ_SK_SJ_SK_NS1E_6fusion15FusionCallbacksIS1I_NS1O_17LinearCombinationISJ_fSJ_fLNS_15FloatRoundStyleE2EEES1J_S1N_JEEENS4_5SM1004TMEM4LOAD26SM100_TMEM_LOAD_32dp32b32xENS4_13SM90_TMA_LOADENS12_INS13_ILi2ELi4ELi3EEES16_NST_INS5_IJSB_S1L_EEENS5_IJS1L_SC_EEEEEEENS4_39AutoVectorizingCopyWithAssumedAlignmentILi128EEENS4_14SM90_TMA_STOREES23_S25_S25_EEEvvEEEEvNT_6ParamsE,@"STO_CUDA_ENTRY STV_DEFAULT"
_ZN7cutlass13device_kernelINS_4gemm6kernel13GemmUniversalIN4cute5tupleIJiiiiEEENS1_10collective13CollectiveMmaINS1_35MainloopSm100TmaUmmaWarpSpecializedILi8ELi2ELi4ENS5_IJNS4_1CILi8EEENSA_ILi1EEESC_EEEEENS5_IJNSA_ILi256EEENSA_ILi128EEENSA_ILi64EEEEEENS_6half_tENS5_IJlSC_lEEESJ_SK_NS4_8TiledMMAINS4_8MMA_AtomIJNS4_26SM100_MMA_F16BF16_2x1SM_SSISJ_SJ_fLi256ELi128ELNS4_4UMMA5MajorE0ELSP_0ELNSO_7ScaleInE0ELSQ_0EEEEEENS4_6LayoutINS5_IJSC_SC_SC_EEENS5_IJNSA_ILi0EEESV_SV_EEEEENS5_IJNS4_10UnderscoreESY_SY_EEEEENS4_18SM100_TMA_2SM_LOADENS4_14ComposedLayoutINS4_7SwizzleILi3ELi4ELi3EEENS4_18smem_ptr_flag_bitsILi16EEENST_INS5_IJSB_SH_EEENS5_IJSH_SC_EEEEEEEvNS4_8identityENS4_28SM100_TMA_2SM_LOAD_MULTICASTES1A_vS1B_EENS_8epilogue10collective18CollectiveEpilogueINS1E_23Sm100TmaWarpSpecializedILi4ELi2ELi32ELb1ELb0EEEJNS5_IJSG_SG_SH_EEENS5_IJNST_ISG_SC_EENST_INSA_ILi32EEESC_EEEEESJ_SK_SJ_SK_NS1E_6fusion15FusionCallbacksIS1I_NS1O_17LinearCombinationISJ_fSJ_fLNS_15FloatRoundStyleE2EEES1J_S1N_JEEENS4_5SM1004TMEM4LOAD26SM100_TMEM_LOAD_32dp32b32xENS4_13SM90_TMA_LOADENS12_INS13_ILi2ELi4ELi3EEES16_NST_INS5_IJSB_S1L_EEENS5_IJS1L_SC_EEEEEEENS4_39AutoVectorizingCopyWithAssumedAlignmentILi128EEENS4_14SM90_TMA_STOREES23_S25_S25_EEEvvEEEEvNT_6ParamsE:
[----:B------:R-:W1:Y:S01]  /*0000*/  LDC R1, c[0x0][0x37c] ;  /* 0x0000df00ff017b82 */ /* 0x000e620000000800 */
[----:B------:R-:W2:Y:S01]  /*0010*/  S2R R95, SR_TID.X ;  /* 0x00000000005f7919 */ /* 0x000ea20000002100 */
[----:B------:R-:W3:Y:S06]  /*0020*/  LDCU.64 UR8, c[0x0][0x890] ;  /* 0x00011200ff0877ac */ /* 0x000eec0008000a00 */
[----:B------:R-:W4:Y:S01]  /*0030*/  S2UR UR4, SR_CgaCtaId ;  /* 0x00000000000479c3 */ /* 0x000f220000008800 */
[----:B------:R-:W-:Y:S02]  /*0040*/  PRMT R80, RZ, 0x7610, R80 ;  /* 0x00007610ff507816 */ /* 0x000fe40000000050 */
[----:B------:R-:W-:Y:S01]  /*0050*/  ELECT P1, URZ, PT ;  /* 0x0000000000ff782f */ /* 0x000fe20003820000 */
[----:B---3--:R-:W-:-:S04]  /*0060*/  UISETP.NE.U32.AND UP0, UPT, UR8, URZ, UPT ;  /* 0x000000ff0800728c */ /* 0x008fc8000bf05070 */
[----:B------:R-:W-:Y:S02]  /*0070*/  UISETP.NE.AND.EX UP0, UPT, UR9, URZ, UPT, UP0 ;  /* 0x000000ff0900728c */ /* 0x000fe4000bf05300 */
[----:B----4-:R-:W-:Y:S02]  /*0080*/  ULOP3.LUT UR46, UR4, 0x1, URZ, 0xc0, !UPT ;  /* 0x00000001042e7892 */ /* 0x010fe4000f8ec0ff */
[----:B------:R-:W-:Y:S01]  /*0090*/  ULOP3.LUT UR45, UR4, 0x1, URZ, 0x3c, !UPT ;  /* 0x00000001042d7892 */ /* 0x000fe2000f8e3cff */
[----:B--2---:R-:W-:-:S05]  /*00a0*/  SHF.R.U32.HI R81, RZ, 0x5, R95 ;  /* 0x00000005ff517819 */ /* 0x004fca000001165f */
[----:B------:R-:W2:Y:S02]  /*00b0*/  SHFL.IDX PT, R0, R81, RZ, 0x1f ;  /* 0x00001fff51007589 */ /* 0x000ea400000e0000 */
[----:B--2---:R-:W-:Y:S01]  /*00c0*/  R2UR UR20, R0 ;  /* 0x00000000001472ca */ /* 0x004fe200000e0000 */
[----:B-1----:R-:W-:-:S14]  /*00d0*/  BRA.U UP0, `(.L_x_0) ;  /* 0x0000000100307547 */ /* 0x002fdc000b800000 */
[----:B------:R-:W1:Y:S02]  /*00e0*/  LDCU.64 UR4, c[0x0][0x888] ;  /* 0x00011100ff0477ac */ /* 0x000e640008000a00 */
[----:B-1----:R-:W-:-:S04]  /*00f0*/  UISETP.NE.U32.AND UP0, UPT, UR4, URZ, UPT ;  /* 0x000000ff0400728c */ /* 0x002fc8000bf05070 */
[----:B------:R-:W-:-:S09]  /*0100*/  UISETP.NE.AND.EX UP0, UPT, UR5, URZ, UPT, UP0 ;  /* 0x000000ff0500728c */ /* 0x000fd2000bf05300 */
[----:B------:R-:W-:Y:S05]  /*0110*/  BRA.U !UP0, `(.L_x_1) ;  /* 0x0000000108147547 */ /* 0x000fea000b800000 */
[----:B------:R-:W1:Y:S01]  /*0120*/  LDC.64 R2, c[0x0][0x888] ;  /* 0x00022200ff027b82 */ /* 0x000e620000000a00 */
[----:B------:R-:W1:Y:S02]  /*0130*/  LDCU.64 UR4, c[0x0][0x358] ;  /* 0x00006b00ff0477ac */ /* 0x000e640008000a00 */
[----:B-1----:R1:W5:Y:S01]  /*0140*/  LDG.E R41, desc[UR4][R2.64] ;  /* 0x0000000402297981 */ /* 0x002362000c1e1900 */
[----:B------:R-:W-:Y:S01]  /*0150*/  HFMA2 R80, -RZ, RZ, 0, 5.9604644775390625e-08 ;  /* 0x00000001ff507431 */ /* 0x000fe200000001ff */
[----:B------:R-:W-:Y:S05]  /*0160*/  BRA `(.L_x_0) ;  /* 0x00000000000c7947 */ /* 0x000fea0003800000 */
.L_x_1:
[----:B------:R-:W1:Y:S01]  /*0170*/  LDCU UR4, c[0x0][0x880] ;  /* 0x00011000ff0477ac */ /* 0x000e620008000800 */
[----:B------:R-:W-:Y:S01]  /*0180*/  HFMA2 R80, -RZ, RZ, 0, 5.9604644775390625e-08 ;  /* 0x00000001ff507431 */ /* 0x000fe200000001ff */
[----:B-1----:R-:W-:-:S07]  /*0190*/  MOV R41, UR4 ;  /* 0x0000000400297c02 */ /* 0x002fce0008000f00 */
.L_x_0:
[----:B------:R-:W2:Y:S02]  /*01a0*/  LDCU.64 UR4, c[0x0][0x8b0] ;  /* 0x00011600ff0477ac */ /* 0x000ea40008000a00 */
[----:B--2---:R-:W-:-:S04]  /*01b0*/  UISETP.NE.U32.AND UP0, UPT, UR4, URZ, UPT ;  /* 0x000000ff0400728c */ /* 0x004fc8000bf05070 */
[----:B------:R-:W-:-:S09]  /*01c0*/  UISETP.NE.AND.EX UP0, UPT, UR5, URZ, UPT, UP0 ;  /* 0x000000ff0500728c */ /* 0x000fd2000bf05300 */
[----:B------:R-:W-:Y:S05]  /*01d0*/  BRA.U UP0, `(.L_x_2) ;  /* 0x0000000100287547 */ /* 0x000fea000b800000 */
[----:B------:R-:W2:Y:S02]  /*01e0*/  LDCU.64 UR4, c[0x0][0x8a8] ;  /* 0x00011500ff0477ac */ /* 0x000ea40008000a00 */
[----:B--2---:R-:W-:-:S04]  /*01f0*/  UISETP.NE.U32.AND UP0, UPT, UR4, URZ, UPT ;  /* 0x000000ff0400728c */ /* 0x004fc8000bf05070 */
[----:B------:R-:W-:-:S09]  /*0200*/  UISETP.NE.AND.EX UP0, UPT, UR5, URZ, UPT, UP0 ;  /* 0x000000ff0500728c */ /* 0x000fd2000bf05300 */
[----:B------:R-:W-:Y:S05]  /*0210*/  BRA.U !UP0, `(.L_x_3) ;  /* 0x0000000108107547 */ /* 0x000fea000b800000 */
[----:B------:R-:W2:Y:S01]  /*0220*/  LDC.64 R38, c[0x0][0x8a8] ;  /* 0x00022a00ff267b82 */ /* 0x000ea20000000a00 */
[----:B------:R-:W2:Y:S02]  /*0230*/  LDCU.64 UR4, c[0x0][0x358] ;  /* 0x00006b00ff0477ac */ /* 0x000ea40008000a00 */
[----:B--2---:R2:W5:Y:S01]  /*0240*/  LDG.E R38, desc[UR4][R38.64] ;  /* 0x0000000426267981 */ /* 0x004562000c1e1900 */
[----:B------:R-:W-:Y:S05]  /*0250*/  BRA `(.L_x_2) ;  /* 0x0000000000087947 */ /* 0x000fea0003800000 */
.L_x_3:
[----:B------:R-:W2:Y:S02]  /*0260*/  LDCU UR4, c[0x0][0x8a0] ;  /* 0x00011400ff0477ac */ /* 0x000ea40008000800 */
[----:B--2---:R-:W-:Y:S02]  /*0270*/  MOV R38, UR4 ;  /* 0x0000000400267c02 */ /* 0x004fe40008000f00 */
.L_x_2:
[----:B------:R-:W-:Y:S01]  /*0280*/  IMAD.U32 R0, RZ, RZ, UR20 ;  /* 0x00000014ff007e24 */ /* 0x000fe2000f8e00ff */
[----:B------:R-:W-:Y:S04]  /*0290*/  BSSY.RECONVERGENT B0, `(.L_x_4) ;  /* 0x000000c000007945 */ /* 0x000fe80003800200 */
[C---:B------:R-:W-:Y:S02]  /*02a0*/  ISETP.NE.OR P2, PT, R0.reuse, 0x1, !P1 ;  /* 0x000000010000780c */ /* 0x040fe40004f45670 */
[----:B------:R-:W-:-:S11]  /*02b0*/  ISETP.NE.OR P0, PT, R0, 0x3, !P1 ;  /* 0x000000030000780c */ /* 0x000fd60004f05670 */
[----:B------:R-:W-:Y:S05]  /*02c0*/  @P2 BRA `(.L_x_5) ;  /* 0x0000000000202947 */ /* 0x000fea0003800000 */
[----:B------:R-:W3:Y:S02]  /*02d0*/  LDCU.64 UR4, c[0x0][0x348] ;  /* 0x00006900ff0477ac */ /* 0x000ee40008000a00 */
[----:B---3--:R-:W-:Y:S02]  /*02e0*/  UIADD3 UR6, UP1, UPT, UR4, 0x80, URZ ;  /* 0x0000008004067890 */ /* 0x008fe4000ff3e0ff */
[----:B------:R-:W-:Y:S02]  /*02f0*/  UIADD3 UR4, UP0, UPT, UR4, 0x180, URZ ;  /* 0x0000018004047890 */ /* 0x000fe4000ff1e0ff */
[----:B------:R-:W-:Y:S02]  /*0300*/  UIADD3.X UR7, UPT, UPT, URZ, UR5, URZ, UP1, !UPT ;  /* 0x00000005ff077290 */ /* 0x000fe40008ffe4ff */
[----:B------:R-:W-:-:S07]  /*0310*/  UIADD3.X UR5, UPT, UPT, URZ, UR5, URZ, UP0, !UPT ;  /* 0x00000005ff057290 */ /* 0x000fce00087fe4ff */
[----:B------:R3:W-:Y:S02]  /*0320*/  UTMACCTL.PF [UR6] ;  /* 0x00000000060079b9 */ /* 0x0007e40008040000 */
[----:B------:R3:W-:Y:S02]  /*0330*/  UTMACCTL.PF [UR4] ;  /* 0x00000000040079b9 */ /* 0x0007e40008040000 */
[----:B---3--:R-:W-:Y:S01]  /*0340*/  NOP ;  /* 0x0000000000007918 */ /* 0x008fe20000000000 */
.L_x_5:
[----:B------:R-:W-:Y:S05]  /*0350*/  BSYNC.RECONVERGENT B0 ;  /* 0x0000000000007941 */ /* 0x000fea0003800200 */
.L_x_4:
[----:B------:R-:W-:Y:S04]  /*0360*/  BSSY.RECONVERGENT B0, `(.L_x_6) ;  /* 0x000000a000007945 */ /* 0x000fe80003800200 */
        /* <DEDUP_REMOVED lines=9> */
.L_x_7:
[----:B------:R-:W-:Y:S05]  /*0400*/  BSYNC.RECONVERGENT B0 ;  /* 0x0000000000007941 */ /* 0x000fea0003800200 */
.L_x_6:
[----:B------:R-:W3:Y:S01]  /*0410*/  LDCU.64 UR4, c[0x0][0x888] ;  /* 0x00011100ff0477ac */ /* 0x000ee20008000a00 */
[----:B------:R-:W-:Y:S02]  /*0420*/  UISETP.EQ.U32.AND UP2, UPT, UR8, URZ, UPT ;  /* 0x000000ff0800728c */ /* 0x000fe4000bf42070 */
[----:B------:R-:W-:Y:S02]  /*0430*/  UPLOP3.LUT UP4, UPT, UPT, UPT, UPT, 0x80, 0x8 ;  /* 0x000000000008789c */ /* 0x000fe40003f8f070 */
[----:B---3--:R-:W-:-:S04]  /*0440*/  UISETP.NE.U32.AND UP0, UPT, UR4, URZ, UPT ;  /* 0x000000ff0400728c */ /* 0x008fc8000bf05070 */
[----:B------:R-:W-:-:S04]  /*0450*/  UISETP.NE.AND.EX UP1, UPT, UR5, URZ, UPT, UP0 ;  /* 0x000000ff0500728c */ /* 0x000fc8000bf25300 */
[----:B------:R-:W-:-:S04]  /*0460*/  UISETP.EQ.OR.EX UP3, UPT, UR9, URZ, !UP1, UP2 ;  /* 0x000000ff0900728c */ /* 0x000fc8000cf62720 */
[----:B------:R-:W-:-:S06]  /*0470*/  UP2UR UR4, UPR, URZ, 0x8 ;  /* 0x00000008ff047883 */ /* 0x000fcc0008000000 */
[----:B------:R-:W-:Y:S01]  /*0480*/  MOV R84, UR4 ;  /* 0x0000000400547c02 */ /* 0x000fe20008000f00 */
[----:B------:R-:W-:Y:S06]  /*0490*/  BRA.U !UP3, `(.L_x_8) ;  /* 0x000000010b207547 */ /* 0x000fec000b800000 */
[----:B------:R-:W-:Y:S01]  /*04a0*/  UISETP.NE.U32.AND UP2, UPT, UR8, URZ, UPT ;  /* 0x000000ff0800728c */ /* 0x000fe2000bf45070 */
[----:B-----5:R-:W-:Y:S01]  /*04b0*/  FSETP.NEU.AND P0, PT, R41, RZ, PT ;  /* 0x000000ff2900720b */ /* 0x020fe20003f0d000 */
[----:B------:R-:W-:Y:S02]  /*04c0*/  USEL UR4, URZ, 0xffffffff, UP1 ;  /* 0xffffffffff047887 */ /* 0x000fe40008800000 */
[----:B------:R-:W-:-:S10]  /*04d0*/  UISETP.NE.AND.EX UP2, UPT, UR9, URZ, UPT, UP2 ;  /* 0x000000ff0900728c */ /* 0x000fd4000bf45320 */
[----:B------:R-:W-:Y:S01]  /*04e0*/  VOTEU.ANY UP0, P0 ;  /* 0x0000000000ff7886 */ /* 0x000fe20000000100 */
[----:B------:R-:W-:-:S04]  /*04f0*/  @!UP2 USEL UR4, URZ, 0xffffffff, UP0 ;  /* 0xffffffffff04a887 */ /* 0x000fc80008000000 */
[----:B------:R-:W-:-:S04]  /*0500*/  ULOP3.LUT UR4, UR4, 0x1, URZ, 0xc0, !UPT ;  /* 0x0000000104047892 */ /* 0x000fc8000f8ec0ff */
[----:B------:R-:W-:-:S11]  /*0510*/  UISETP.NE.U32.AND UP4, UPT, UR4, 0x1, UPT ;  /* 0x000000010400788c */ /* 0x000fd6000bf85070 */
.L_x_8:
[----:B------:R-:W3:Y:S01]  /*0520*/  SHFL.IDX PT, R0, R81, RZ, 0x1f ;  /* 0x00001fff51007589 */ /* 0x000ee200000e0000 */
[----:B------:R-:W-:-:S04]  /*0530*/  UISETP.NE.AND UP0, UPT, UR20, 0x2, UPT ;  /* 0x000000021400788c */ /* 0x000fc8000bf05270 */
[----:B------:R-:W-:Y:S02]  /*0540*/  UISETP.EQ.AND UP2, UPT, UR46, URZ, !UP0 ;  /* 0x000000ff2e00728c */ /* 0x000fe4000c742270 */
[----:B------:R-:W-:-:S04]  /*0550*/  USEL UR50, URZ, 0x1, UP0 ;  /* 0x00000001ff327887 */ /* 0x000fc80008000000 */
[----:B------:R-:W-:Y:S02]  /*0560*/  PLOP3.LUT P3, PT, P1, PT, UP2, 0x80, 0x8 ;  /* 0x000000000008781c */ /* 0x000fe40000f6f028 */
[----:B---3--:R-:W-:-:S13]  /*0570*/  ISETP.NE.AND P0, PT, R0, RZ, PT ;  /* 0x000000ff0000720c */ /* 0x008fda0003f05270 */
[----:B------:R-:W-:Y:S05]  /*0580*/  @P0 BRA `(.L_x_9) ;  /* 0x0000000000780947 */ /* 0x000fea0003800000 */
[----:B------:R-:W3:Y:S01]  /*0590*/  S2UR UR5, SR_CgaCtaId ;  /* 0x00000000000579c3 */ /* 0x000ee20000008800 */
[----:B------:R-:W-:Y:S01]  /*05a0*/  UMOV UR4, 0x400 ;  /* 0x0000040000047882 */ /* 0x000fe20000000000 */
[----:B------:R-:W-:Y:S01]  /*05b0*/  UMOV UR8, 0x1 ;  /* 0x0000000100087882 */ /* 0x000fe20000000000 */
[----:B------:R-:W-:Y:S01]  /*05c0*/  UMOV UR6, 0x4 ;  /* 0x0000000400067882 */ /* 0x000fe20000000000 */
[----:B------:R-:W-:-:S04]  /*05d0*/  UIADD3 UR8, UPT, UPT, -UR8, 0x100000, URZ ;  /* 0x0010000008087890 */ /* 0x000fc8000fffe1ff */
[----:B------:R-:W-:Y:S02]  /*05e0*/  USHF.L.U32 UR9, UR8, 0xb, URZ ;  /* 0x0000000b08097899 */ /* 0x000fe400080006ff */
[----:B------:R-:W-:Y:S02]  /*05f0*/  USHF.L.U32 UR8, UR8, 0x1, URZ ;  /* 0x0000000108087899 */ /* 0x000fe400080006ff */
[----:B------:R-:W-:-:S04]  /*0600*/  UIADD3 UR6, UPT, UPT, -UR6, 0x100000, URZ ;  /* 0x0010000006067890 */ /* 0x000fc8000fffe1ff */
[----:B------:R-:W-:Y:S02]  /*0610*/  USHF.L.U32 UR7, UR6, 0xb, URZ ;  /* 0x0000000b06077899 */ /* 0x000fe400080006ff */
[----:B------:R-:W-:Y:S01]  /*0620*/  USHF.L.U32 UR6, UR6, 0x1, URZ ;  /* 0x0000000106067899 */ /* 0x000fe200080006ff */
[----:B------:R-:W-:Y:S01]  /*0630*/  ELECT P0, URZ, PT ;  /* 0x0000000000ff782f */ /* 0x000fe20003800000 */
[----:B---3--:R-:W-:Y:S01]  /*0640*/  ULEA UR4, UR5, UR4, 0x18 ;  /* 0x0000000405047291 */ /* 0x008fe2000f8ec0ff */
[----:B------:R-:W3:Y:S11]  /*0650*/  FENCE.VIEW.ASYNC.S ;  /* 0x00000000000073c6 */ /* 0x000ef60000000000 */
[----:B---3--:R3:W4:Y:S01]  /*0660*/  SYNCS.EXCH.64 URZ, [UR4], UR8 ;  /* 0x0000000804ff75b2 */ /* 0x0087220008000100 */
[----:B------:R3:W1:Y:S01]  /*0670*/  SYNCS.EXCH.64 URZ, [UR4+0x40], UR6 ;  /* 0x0000400604ff75b2 */ /* 0x0006620008000100 */
        /* <DEDUP_REMOVED lines=13> */
[----:B------:R3:W1:Y:S02]  /*0750*/  SYNCS.EXCH.64 URZ, [UR4+0x78], UR6 ;  /* 0x0000780604ff75b2 */ /* 0x0006640008000100 */
[----:B---3--:R-:W-:Y:S01]  /*0760*/  NOP ;  /* 0x0000000000007918 */ /* 0x008fe20000000000 */
.L_x_9:
[----:B------:R-:W3:Y:S01]  /*0770*/  SHFL.IDX PT, R0, R81, RZ, 0x1f ;  /* 0x00001fff51007589 */ /* 0x000ee200000e0000 */
[----:B------:R-:W-:Y:S01]  /*0780*/  NOP ;  /* 0x0000000000007918 */ /* 0x000fe20000000000 */
[----:B---3--:R-:W-:-:S13]  /*0790*/  ISETP.NE.AND P0, PT, R0, 0x1, PT ;  /* 0x000000010000780c */ /* 0x008fda0003f05270 */
        /* <DEDUP_REMOVED lines=14> */
[----:B---3--:R3:W1:Y:S01]  /*0880*/  SYNCS.EXCH.64 URZ, [UR4+0x80], UR8 ;  /* 0x0000800804ff75b2 */ /* 0x0086620008000100 */
[----:B------:R3:W1:Y:S01]  /*0890*/  SYNCS.EXCH.64 URZ, [UR4+0xa0], UR6 ;  /* 0x0000a00604ff75b2 */ /* 0x0006620008000100 */
[----:B------:R3:W1:Y:S01]  /*08a0*/  SYNCS.EXCH.64 URZ, [UR4+0x88], UR8 ;  /* 0x0000880804ff75b2 */ /* 0x0006620008000100 */
[----:B------:R3:W1:Y:S01]  /*08b0*/  SYNCS.EXCH.64 URZ, [UR4+0xa8], UR6 ;  /* 0x0000a80604ff75b2 */ /* 0x0006620008000100 */
[----:B------:R3:W1:Y:S01]  /*08c0*/  SYNCS.EXCH.64 URZ, [UR4+0x90], UR8 ;  /* 0x0000900804ff75b2 */ /* 0x0006620008000100 */
[----:B------:R3:W1:Y:S01]  /*08d0*/  SYNCS.EXCH.64 URZ, [UR4+0xb0], UR6 ;  /* 0x0000b00604ff75b2 */ /* 0x0006620008000100 */
[----:B------:R3:W1:Y:S01]  /*08e0*/  SYNCS.EXCH.64 URZ, [UR4+0x98], UR8 ;  /* 0x0000980804ff75b2 */ /* 0x0006620008000100 */
[----:B------:R3:W1:Y:S01]  /*08f0*/  SYNCS.EXCH.64 URZ, [UR4+0xb8], UR6 ;  /* 0x0000b80604ff75b2 */ /* 0x0006620008000100 */
[----:B------:R-:W-:Y:S01]  /*0900*/  NOP ;  /* 0x0000000000007918 */ /* 0x000fe20000000000 */
.L_x_10:
[----:B------:R-:W2:Y:S01]  /*0910*/  SHFL.IDX PT, R0, R81, RZ, 0x1f ;  /* 0x00001fff51007589 */ /* 0x000ea200000e0000 */
[----:B------:R-:W-:Y:S01]  /*0920*/  NOP ;  /* 0x0000000000007918 */ /* 0x000fe20000000000 */
[----:B--2---:R-:W-:-:S13]  /*0930*/  ISETP.NE.AND P0, PT, R0, 0x3, PT ;  /* 0x000000030000780c */ /* 0x004fda0003f05270 */
[----:B------:R-:W-:Y:S05]  /*0940*/  @P0 BRA `(.L_x_11) ;  /* 0x0000000000300947 */ /* 0x000fea0003800000 */
[----:B---3--:R-:W2:Y:S01]  /*0950*/  S2UR UR6, SR_CgaCtaId ;  /* 0x00000000000679c3 */ /* 0x008ea20000008800 */
[----:B------:R-:W-:Y:S01]  /*0960*/  UMOV UR4, 0x400 ;  /* 0x0000040000047882 */ /* 0x000fe20000000000 */
[----:B------:R-:W-:Y:S01]  /*0970*/  UMOV UR5, 0x20 ;  /* 0x0000002000057882 */ /* 0x000fe20000000000 */
[----:B------:R-:W-:Y:S01]  /*0980*/  ELECT P0, URZ, PT ;  /* 0x0000000000ff782f */ /* 0x000fe20003800000 */
[----:B--2---:R-:W-:Y:S02]  /*0990*/  ULEA UR6, UR6, UR4, 0x18 ;  /* 0x0000000406067291 */ /* 0x004fe4000f8ec0ff */
[----:B------:R-:W-:-:S04]  /*09a0*/  UIADD3 UR4, UPT, UPT, -UR5, 0x100000, URZ ;  /* 0x0010000005047890 */ /* 0x000fc8000fffe1ff */
[----:B------:R-:W-:Y:S02]  /*09b0*/  USHF.L.U32 UR5, UR4, 0xb, URZ ;  /* 0x0000000b04057899 */ /* 0x000fe400080006ff */
[----:B------:R-:W-:Y:S01]  /*09c0*/  USHF.L.U32 UR4, UR4, 0x1, URZ ;  /* 0x0000000104047899 */ /* 0x000fe200080006ff */
[----:B------:R-:W2:Y:S11]  /*09d0*/  FENCE.VIEW.ASYNC.S ;  /* 0x00000000000073c6 */ /* 0x000eb60000000000 */
[----:B--2---:R2:W3:Y:S01]  /*09e0*/  SYNCS.EXCH.64 URZ, [UR6+0xc0], UR4 ;  /* 0x0000c00406ff75b2 */ /* 0x0044e20008000100 */
[----:B------:R2:W1:Y:S01]  /*09f0*/  SYNCS.EXCH.64 URZ, [UR6+0xc8], UR4 ;  /* 0x0000c80406ff75b2 */ /* 0x0004620008000100 */
[----:B------:R-:W-:Y:S01]  /*0a00*/  NOP ;  /* 0x0000000000007918 */ /* 0x000fe20000000000 */
.L_x_11:
[----:B------:R-:W4:Y:S01]  /*0a10*/  SHFL.IDX PT, R0, R81, RZ, 0x1f ;  /* 0x00001fff51007589 */ /* 0x000f2200000e0000 */
[----:B------:R-:W-:Y:S01]  /*0a20*/  NOP ;  /* 0x0000000000007918 */ /* 0x000fe20000000000 */
[----:B----4-:R-:W-:-:S13]  /*0a30*/  ISETP.NE.AND P0, PT, R0, 0x4, PT ;  /* 0x000000040000780c */ /* 0x010fda0003f05270 */
[----:B------:R-:W-:Y:S05]  /*0a40*/  @P0 BRA `(.L_x_12) ;  /* 0x00000000004c0947 */ /* 0x000fea0003800000 */
[----:B--2---:R-:W2:Y:S01]  /*0a50*/  S2UR UR5, SR_CgaCtaId ;  /* 0x00000000000579c3 */ /* 0x004ea20000008800 */
[----:B---3--:R-:W-:Y:S01]  /*0a60*/  UMOV UR4, 0x720 ;  /* 0x0000072000047882 */ /* 0x008fe20000000000 */
[----:B------:R-:W-:Y:S01]  /*0a70*/  UMOV UR6, 0x400 ;  /* 0x0000040000067882 */ /* 0x000fe20000000000 */
[----:B------:R-:W-:Y:S01]  /*0a80*/  USEL UR4, UR4, 0x620, UP4 ;  /* 0x0000062004047887 */ /* 0x000fe2000a000000 */
[----:B------:R-:W-:Y:S01]  /*0a90*/  UMOV UR8, 0x1 ;  /* 0x0000000100087882 */ /* 0x000fe20000000000 */
[----:B------:R-:W-:Y:S01]  /*0aa0*/  ELECT P0, URZ, PT ;  /* 0x0000000000ff782f */ /* 0x000fe20003800000 */
[----:B------:R-:W-:-:S04]  /*0ab0*/  UIADD3 UR8, UPT, UPT, -UR8, 0x100000, URZ ;  /* 0x0010000008087890 */ /* 0x000fc8000fffe1ff */
[----:B------:R-:W-:Y:S02]  /*0ac0*/  USHF.L.U32 UR9, UR8, 0xb, URZ ;  /* 0x0000000b08097899 */ /* 0x000fe400080006ff */
[----:B------:R-:W-:Y:S02]  /*0ad0*/  USHF.L.U32 UR8, UR8, 0x1, URZ ;  /* 0x0000000108087899 */ /* 0x000fe400080006ff */
[----:B--2---:R-:W-:Y:S02]  /*0ae0*/  ULEA UR6, UR5, UR6, 0x18 ;  /* 0x0000000605067291 */ /* 0x004fe4000f8ec0ff */
[----:B------:R-:W-:-:S04]  /*0af0*/  UIADD3 UR4, UPT, UPT, -UR4, 0x100000, URZ ;  /* 0x0010000004047890 */ /* 0x000fc8000fffe1ff */
[----:B------:R-:W-:Y:S02]  /*0b00*/  USHF.L.U32 UR5, UR4, 0xb, URZ ;  /* 0x0000000b04057899 */ /* 0x000fe400080006ff */
[----:B------:R-:W-:Y:S01]  /*0b10*/  USHF.L.U32 UR4, UR4, 0x1, URZ ;  /* 0x0000000104047899 */ /* 0x000fe200080006ff */
[----:B------:R-:W2:Y:S03]  /*0b20*/  FENCE.VIEW.ASYNC.S ;  /* 0x00000000000073c6 */ /* 0x000ea60000000000 */
[----:B--2---:R4:W2:Y:S08]  /*0b30*/  SYNCS.EXCH.64 URZ, [UR6+0xd0], UR8 ;  /* 0x0000d00806ff75b2 */ /* 0x0048b00008000100 */
[----:B------:R4:W3:Y:S01]  /*0b40*/  SYNCS.EXCH.64 URZ, [UR6+0xe0], UR4 ;  /* 0x0000e00406ff75b2 */ /* 0x0008e20008000100 */
[----:B------:R4:W1:Y:S01]  /*0b50*/  SYNCS.EXCH.64 URZ, [UR6+0xd8], UR8 ;  /* 0x0000d80806ff75b2 */ /* 0x0008620008000100 */
[----:B------:R4:W1:Y:S02]  /*0b60*/  SYNCS.EXCH.64 URZ, [UR6+0xe8], UR4 ;  /* 0x0000e80406ff75b2 */ /* 0x0008640008000100 */
[----:B----4-:R-:W-:Y:S01]  /*0b70*/  NOP ;  /* 0x0000000000007918 */ /* 0x010fe20000000000 */
.L_x_12:
[----:B------:R-:W4:Y:S01]  /*0b80*/  SHFL.IDX PT, R0, R81, RZ, 0x1f ;  /* 0x00001fff51007589 */ /* 0x000f2200000e0000 */
[----:B------:R-:W-:Y:S01]  /*0b90*/  NOP ;  /* 0x0000000000007918 */ /* 0x000fe20000000000 */
[----:B----4-:R-:W-:-:S13]  /*0ba0*/  ISETP.NE.AND P0, PT, R0, 0x5, PT ;  /* 0x000000050000780c */ /* 0x010fda0003f05270 */
[----:B------:R-:W-:Y:S05]  /*0bb0*/  @P0 BRA `(.L_x_13) ;  /* 0x0000000000580947 */ /* 0x000fea0003800000 */
[----:B--2---:R-:W2:Y:S01]  /*0bc0*/  S2UR UR5, SR_CgaCtaId ;  /* 0x00000000000579c3 */ /* 0x004ea20000008800 */
[----:B---3--:R-:W-:Y:S01]  /*0bd0*/  UMOV UR4, 0x400 ;  /* 0x0000040000047882 */ /* 0x008fe20000000000 */
        /* <DEDUP_REMOVED lines=9> */
[----:B--2---:R-:W-:Y:S01]  /*0c70*/  ULEA UR4, UR5, UR4, 0x18 ;  /* 0x0000000405047291 */ /* 0x004fe2000f8ec0ff */
[----:B------:R-:W2:Y:S11]  /*0c80*/  FENCE.VIEW.ASYNC.S ;  /* 0x00000000000073c6 */ /* 0x000eb60000000000 */
[----:B--2---:R4:W2:Y:S01]  /*0c90*/  SYNCS.EXCH.64 URZ, [UR4+0xf0], UR6 ;  /* 0x0000f00604ff75b2 */ /* 0x0048a20008000100 */
[----:B------:R4:W3:Y:S01]  /*0ca0*/  SYNCS.EXCH.64 URZ, [UR4+0x110], UR8 ;  /* 0x0001100804ff75b2 */ /* 0x0008e20008000100 */
[----:B------:R4:W1:Y:S01]  /*0cb0*/  SYNCS.EXCH.64 URZ, [UR4+0xf8], UR6 ;  /* 0x0000f80604ff75b2 */ /* 0x0008620008000100 */
[----:B------:R4:W1:Y:S01]  /*0cc0*/  SYNCS.EXCH.64 URZ, [UR4+0x118], UR8 ;  /* 0x0001180804ff75b2 */ /* 0x0008620008000100 */
[----:B------:R4:W1:Y:S01]  /*0cd0*/  SYNCS.EXCH.64 URZ, [UR4+0x100], UR6 ;  /* 0x0001000604ff75b2 */ /* 0x0008620008000100 */
[----:B------:R4:W1:Y:S01]  /*0ce0*/  SYNCS.EXCH.64 URZ, [UR4+0x120], UR8 ;  /* 0x0001200804ff75b2 */ /* 0x0008620008000100 */
[----:B------:R4:W1:Y:S01]  /*0cf0*/  SYNCS.EXCH.64 URZ, [UR4+0x108], UR6 ;  /* 0x0001080604ff75b2 */ /* 0x0008620008000100 */
[----:B------:R4:W1:Y:S02]  /*0d00*/  SYNCS.EXCH.64 URZ, [UR4+0x128], UR8 ;  /* 0x0001280804ff75b2 */ /* 0x0008640008000100 */
[----:B----4-:R-:W-:Y:S01]  /*0d10*/  NOP ;  /* 0x0000000000007918 */ /* 0x010fe20000000000 */
.L_x_13:
[----:B------:R-:W4:Y:S01]  /*0d20*/  SHFL.IDX PT, R0, R81, RZ, 0x1f ;  /* 0x00001fff51007589 */ /* 0x000f2200000e0000 */
[----:B------:R-:W-:Y:S01]  /*0d30*/  ISETP.NE.OR P1, PT, RZ, UR20, !P1 ;  /* 0x00000014ff007c0c */ /* 0x000fe2000cf25670 */
[----:B------:R-:W-:Y:S01]  /*0d40*/  NOP ;  /* 0x0000000000007918 */ /* 0x000fe20000000000 */
[----:B----4-:R-:W-:-:S13]  /*0d50*/  ISETP.NE.AND P0, PT, R0, 0x3, PT ;  /* 0x000000030000780c */ /* 0x010fda0003f05270 */
[----:B------:R-:W-:Y:S05]  /*0d60*/  @P0 BRA `(.L_x_14) ;  /* 0x0000000000380947 */ /* 0x000fea0003800000 */
[----:B--2---:R-:W2:Y:S01]  /*0d70*/  S2UR UR5, SR_CgaCtaId ;  /* 0x00000000000579c3 */ /* 0x004ea20000008800 */
[----:B---3--:R-:W-:Y:S01]  /*0d80*/  UMOV UR4, 0x400 ;  /* 0x0000040000047882 */ /* 0x008fe20000000000 */
[----:B------:R-:W-:Y:S01]  /*0d90*/  UMOV UR6, 0x20 ;  /* 0x0000002000067882 */ /* 0x000fe20000000000 */
[----:B------:R-:W-:Y:S01]  /*0da0*/  ELECT P0, URZ, PT ;  /* 0x0000000000ff782f */ /* 0x000fe20003800000 */
[----:B------:R-:W-:-:S04]  /*0db0*/  UIADD3 UR6, UPT, UPT, -UR6, 0x100000, URZ ;  /* 0x0010000006067890 */ /* 0x000fc8000fffe1ff */
[----:B------:R-:W-:Y:S02]  /*0dc0*/  USHF.L.U32 UR7, UR6, 0xb, URZ ;  /* 0x0000000b06077899 */ /* 0x000fe400080006ff */
[----:B------:R-:W-:Y:S02]  /*0dd0*/  USHF.L.U32 UR6, UR6, 0x1, URZ ;  /* 0x0000000106067899 */ /* 0x000fe400080006ff */
[----:B--2---:R-:W-:Y:S01]  /*0de0*/  ULEA UR4, UR5, UR4, 0x18 ;  /* 0x0000000405047291 */ /* 0x004fe2000f8ec0ff */
[----:B------:R-:W2:Y:S11]  /*0df0*/  FENCE.VIEW.ASYNC.S ;  /* 0x00000000000073c6 */ /* 0x000eb60000000000 */
[----:B--2---:R4:W2:Y:S01]  /*0e00*/  SYNCS.EXCH.64 URZ, [UR4+0x130], UR6 ;  /* 0x0001300604ff75b2 */ /* 0x0048a20008000100 */
[----:B------:R4:W3:Y:S01]  /*0e10*/  SYNCS.EXCH.64 URZ, [UR4+0x140], UR6 ;  /* 0x0001400604ff75b2 */ /* 0x0008e20008000100 */
[----:B------:R4:W1:Y:S01]  /*0e20*/  SYNCS.EXCH.64 URZ, [UR4+0x138], UR6 ;  /* 0x0001380604ff75b2 */ /* 0x0008620008000100 */
[----:B------:R4:W1:Y:S02]  /*0e30*/  SYNCS.EXCH.64 URZ, [UR4+0x148], UR6 ;  /* 0x0001480604ff75b2 */ /* 0x0008640008000100 */
[----:B----4-:R-:W-:Y:S01]  /*0e40*/  NOP ;  /* 0x0000000000007918 */ /* 0x010fe20000000000 */
.L_x_14:
[----:B---3--:R-:W3:Y:S01]  /*0e50*/  S2UR UR7, SR_CgaCtaId ;  /* 0x00000000000779c3 */ /* 0x008ee20000008800 */
[----:B------:R-:W-:Y:S01]  /*0e60*/  VOTEU.ALL UP0, P1 ;  /* 0x0000000000ff7886 */ /* 0x000fe20000800000 */
[----:B--2---:R-:W-:Y:S01]  /*0e70*/  UMOV UR4, 0x20 ;  /* 0x0000002000047882 */ /* 0x004fe20000000000 */
[----:B------:R-:W-:Y:S01]  /*0e80*/  NOP ;  /* 0x0000000000007918 */ /* 0x000fe20000000000 */
[----:B-1----:R-:W-:Y:S01]  /*0e90*/  LOP3.LUT R3, R95, 0x1f, RZ, 0xc0, !PT ;  /* 0x0000001f5f037812 */ /* 0x002fe200078ec0ff */
[----:B------:R-:W-:Y:S01]  /*0ea0*/  UISETP.NE.AND UP5, UPT, UR20, URZ, UPT ;  /* 0x000000ff1400728c */ /* 0x000fe2000bfa5270 */
[----:B------:R-:W-:Y:S01]  /*0eb0*/  @!UP0 UMOV UR6, 0x400 ;  /* 0x0000040000068882 */ /* 0x000fe20000000000 */
[----:B------:R-:W-:-:S04]  /*0ec0*/  @!UP0 UIADD3 UR4, UPT, UPT, -UR4, 0x100000, URZ ;  /* 0x0010000004048890 */ /* 0x000fc8000fffe1ff */
[----:B------:R-:W-:Y:S02]  /*0ed0*/  @!UP0 USHF.L.U32 UR5, UR4, 0xb, URZ ;  /* 0x0000000b04058899 */ /* 0x000fe400080006ff */
[----:B------:R-:W-:Y:S02]  /*0ee0*/  @!UP0 USHF.L.U32 UR4, UR4, 0x1, URZ ;  /* 0x0000000104048899 */ /* 0x000fe400080006ff */
[----:B---3--:R-:W-:Y:S01]  /*0ef0*/  @!UP0 ULEA UR6, UR7, UR6, 0x18 ;  /* 0x0000000607068291 */ /* 0x008fe2000f8ec0ff */
[----:B------:R-:W1:Y:S01]  /*0f00*/  LDCU UR7, c[0x0][0x36c] ;  /* 0x00006d80ff0777ac */ /* 0x000e620008000800 */
[----:B------:R-:W-:Y:S01]  /*0f10*/  VOTEU.ALL UP0, P1 ;  /* 0x0000000000ff7886 */ /* 0x000fe20000800000 */
[----:B------:R-:W2:Y:S09]  /*0f20*/  FENCE.VIEW.ASYNC.S ;  /* 0x00000000000073c6 */ /* 0x000eb20000000000 */
[----:B--2---:R2:W3:Y:S01]  /*0f30*/  @!UP0 SYNCS.EXCH.64 URZ, [UR6+0x150], UR4 ;  /* 0x0001500406ff85b2 */ /* 0x0044e20008000100 */
[----:B-1----:R-:W-:-:S09]  /*0f40*/  UISETP.EQ.U32.AND UP6, UPT, UR7, 0x1, UPT ;  /* 0x000000010700788c */ /* 0x002fd2000bfc2070 */
[----:B--2---:R-:W-:Y:S05]  /*0f50*/  BRA.U !UP6, `(.L_x_15) ;  /* 0x000000010e087547 */ /* 0x004fea000b800000 */
[----:B---3--:R-:W-:Y:S01]  /*0f60*/  UCGABAR_ARV ;  /* 0x00000000000079c7 */ /* 0x008fe20008000000 */
[----:B------:R-:W-:Y:S05]  /*0f70*/  BRA `(.L_x_16) ;  /* 0x0000000000047947 */ /* 0x000fea0003800000 */
.L_x_15:
[----:B---3--:R-:W-:Y:S01]  /*0f80*/  NOP ;  /* 0x0000000000007918 */ /* 0x008fe20000000000 */
.L_x_16:
[----:B------:R-:W1:Y:S01]  /*0f90*/  S2UR UR23, SR_CTAID.X ;  /* 0x00000000001779c3 */ /* 0x000e620000002500 */
[----:B------:R-:W-:-:S05]  /*0fa0*/  CS2R.32 R83, SR_CgaSize ;  /* 0x0000000000537805 */ /* 0x000fca0000008a00 */
[----:B------:R-:W-:-:S05]  /*0fb0*/  IMAD R83, R83, -0xa0, RZ ;  /* 0xffffff6053537824 */ /* 0x000fca00078e02ff */
[----:B------:R-:W-:-:S14]  /*0fc0*/  R2UR UR5, R83 ;  /* 0x00000000530572ca */ /* 0x000fdc00000e0000 */
[----:B------:R-:W2:Y:S01]  /*0fd0*/  LDCU UR5, c[0x0][UR5+0x2b0] ;  /* 0x00005600050577ac */ /* 0x000ea20008000800 */
[----:B------:R-:W-:-:S05]  /*0fe0*/  CS2R.32 R83, SR_CgaSize ;  /* 0x0000000000537805 */ /* 0x000fca0000008a00 */
[----:B------:R-:W-:-:S05]  /*0ff0*/  IMAD R83, R83, -0xa0, RZ ;  /* 0xffffff6053537824 */ /* 0x000fca00078e02ff */
[----:B------:R-:W-:-:S14]  /*1000*/  R2UR UR4, R83 ;  /* 0x00000000530472ca */ /* 0x000fdc00000e0000 */
[----:B------:R-:W3:Y:S01]  /*1010*/  LDCU UR4, c[0x0][UR4+0x2b4] ;  /* 0x00005680040477ac */ /* 0x000ee20008000800 */
[----:B------:R-:W4:Y:S01]  /*1020*/  S2UR UR34, SR_CTAID.Y ;  /* 0x00000000002279c3 */ /* 0x000f220000002600 */
[----:B------:R-:W-:-:S05]  /*1030*/  CS2R.32 R83, SR_CgaSize ;  /* 0x0000000000537805 */ /* 0x000fca0000008a00 */
[----:B------:R-:W-:-:S05]  /*1040*/  IMAD R83, R83, -0xa0, RZ ;  /* 0xffffff6053537824 */ /* 0x000fca00078e02ff */
[----:B------:R-:W-:-:S14]  /*1050*/  R2UR UR7, R83 ;  /* 0x00000000530772ca */ /* 0x000fdc00000e0000 */
[----:B------:R-:W3:Y:S01]  /*1060*/  LDCU UR7, c[0x0][UR7+0x2a0] ;  /* 0x00005400070777ac */ /* 0x000ee20008000800 */
[----:B------:R-:W-:-:S05]  /*1070*/  CS2R.32 R83, SR_CgaSize ;  /* 0x0000000000537805 */ /* 0x000fca0000008a00 */
[----:B------:R-:W-:-:S05]  /*1080*/  IMAD R83, R83, -0xa0, RZ ;  /* 0xffffff6053537824 */ /* 0x000fca00078e02ff */
[----:B------:R-:W-:-:S14]  /*1090*/  R2UR UR8, R83 ;  /* 0x00000000530872ca */ /* 0x000fdc00000e0000 */
[----:B------:R-:W3:Y:S01]  /*10a0*/  LDCU UR8, c[0x0][UR8+0x2a4] ;  /* 0x00005480080877ac */ /* 0x000ee20008000800 */
[----:B------:R-:W3:Y:S01]  /*10b0*/  S2UR UR9, SR_CgaCtaId ;  /* 0x00000000000979c3 */ /* 0x000ee20000008800 */
[----:B------:R-:W-:Y:S01]  /*10c0*/  UISETP.GT.U32.AND UP0, UPT, UR46, 0xffff, UPT ;  /* 0x0000ffff2e00788c */ /* 0x000fe2000bf04070 */
[----:B------:R-:W3:Y:S01]  /*10d0*/  LDCU UR21, c[0x0][0xb24] ;  /* 0x00016480ff1577ac */ /* 0x000ee20008000800 */
[----:B------:R-:W3:Y:S01]  /*10e0*/  LDCU UR42, c[0x0][0xb24] ;  /* 0x00016480ff2a77ac */ /* 0x000ee20008000800 */
[----:B-1----:R-:W-:Y:S01]  /*10f0*/  I2FP.F32.U32 R2, UR23 ;  /* 0x0000001700027c45 */ /* 0x002fe20008201000 */
[----:B------:R-:W1:Y:S04]  /*1100*/  LDCU UR26, c[0x0][0xb30] ;  /* 0x00016600ff1a77ac */ /* 0x000e680008000800 */
[----:B--2---:R-:W-:Y:S01]  /*1110*/  FMUL R2, R2, UR5 ;  /* 0x0000000502027c20 */ /* 0x004fe20008400000 */
[----:B------:R-:W-:Y:S01]  /*1120*/  USEL UR5, UR46, 0xffff, !UP0 ;  /* 0x0000ffff2e057887 */ /* 0x000fe2000c000000 */
[----:B----4-:R-:W-:-:S04]  /*1130*/  I2FP.F32.U32 R0, UR34 ;  /* 0x0000002200007c45 */ /* 0x010fc80008201000 */
[----:B------:R-:W2:Y:S01]  /*1140*/  F2I.U32.TRUNC.NTZ R2, R2 ;  /* 0x0000000200027305 */ /* 0x000ea2000020f000 */
[----:B------:R-:W-:Y:S01]  /*1150*/  ULOP3.LUT UR24, UR5, 0xffff, URZ, 0xc0, !UPT ;  /* 0x0000ffff05187892 */ /* 0x000fe2000f8ec0ff */
[----:B---3--:R-:W-:Y:S01]  /*1160*/  FMUL R0, R0, UR4 ;  /* 0x0000000400007c20 */ /* 0x008fe20008400000 */
[----:B------:R-:W-:-:S05]  /*1170*/  USHF.L.U32 UR28, UR9, 0x9, URZ ;  /* 0x00000009091c7899 */ /* 0x000fca00080006ff */
[----:B------:R-:W3:Y:S01]  /*1180*/  F2I.U32.TRUNC.NTZ R0, R0 ;  /* 0x0000000000007305 */ /* 0x000ee2000020f000 */
[----:B--2---:R-:W-:Y:S02]  /*1190*/  R2UR UR4, R2 ;  /* 0x00000000020472ca */ /* 0x004fe400000e0000 */
[----:B------:R-:W-:Y:S02]  /*11a0*/  PRMT R2, RZ, 0x7610, R2 ;  /* 0x00007610ff027816 */ /* 0x000fe40000000002 */
[----:B---3--:R-:W-:Y:S02]  /*11b0*/  R2UR UR6, R0 ;  /* 0x00000000000672ca */ /* 0x008fe400000e0000 */
[----:B------:R-:W-:-:S07]  /*11c0*/  PRMT R0, RZ, 0x7610, R0 ;  /* 0x00007610ff007816 */ /* 0x000fce0000000000 */
[----:B------:R-:W-:-:S04]  /*11d0*/  UIADD3 UR5, UPT, UPT, -UR4, URZ, URZ ;  /* 0x000000ff04057290 */ /* 0x000fc8000fffe1ff */
[----:B------:R-:W-:Y:S02]  /*11e0*/  UIMAD UR5, UR7, UR5, UR23 ;  /* 0x00000005070572a4 */ /* 0x000fe4000f8e0217 */
[----:B------:R-:W-:-:S04]  /*11f0*/  UIADD3 UR4, UPT, UPT, -UR6, URZ, URZ ;  /* 0x000000ff06047290 */ /* 0x000fc8000fffe1ff */
[----:B------:R-:W-:Y:S01]  /*1200*/  IMAD.U32 R83, RZ, RZ, UR5 ;  /* 0x00000005ff537e24 */ /* 0x000fe2000f8e00ff */
[----:B------:R-:W-:-:S06]  /*1210*/  UIMAD UR4, UR8, UR4, UR34 ;  /* 0x00000004080472a4 */ /* 0x000fcc000f8e0222 */
[----:B------:R-:W-:Y:S01]  /*1220*/  IMAD.U32 R82, RZ, RZ, UR4 ;  /* 0x00000004ff527e24 */ /* 0x000fe2000f8e00ff */
[----:B-1----:R-:W-:Y:S06]  /*1230*/  BRA.U UP5, `(.L_x_17) ;  /* 0x00000001056c7547 */ /* 0x002fec000b800000 */
[----:B------:R-:W-:Y:S02]  /*1240*/  R2UR UR4, R82 ;  /* 0x00000000520472ca */ /* 0x000fe400000e0000 */
[----:B------:R-:W-:-:S11]  /*1250*/  R2UR UR10, R83 ;  /* 0x00000000530a72ca */ /* 0x000fd600000e0000 */
[----:B------:R-:W-:Y:S02]  /*1260*/  UISETP.NE.AND UP0, UPT, UR4, URZ, UPT ;  /* 0x000000ff0400728c */ /* 0x000fe4000bf05270 */
[----:B------:R-:W-:Y:S02]  /*1270*/  ULOP3.LUT UR4, UR10, 0x2, URZ, 0x3c, !UPT ;  /* 0x000000020a047892 */ /* 0x000fe4000f8e3cff */
[----:B------:R-:W-:Y:S02]  /*1280*/  UISETP.GT.U32.AND UP2, UPT, UR10, 0x1, UP0 ;  /* 0x000000010a00788c */ /* 0x000fe40008744070 */
[----:B------:R-:W-:Y:S02]  /*1290*/  ULOP3.LUT UR5, UR10, 0x4, URZ, 0x3c, !UPT ;  /* 0x000000040a057892 */ /* 0x000fe4000f8e3cff */
[----:B------:R-:W-:Y:S02]  /*12a0*/  USEL UR8, URZ, 0x1, UP2 ;  /* 0x00000001ff087887 */ /* 0x000fe40009000000 */
[----:B------:R-:W-:-:S02]  /*12b0*/  USEL UR7, URZ, 0x2, UP2 ;  /* 0x00000002ff077887 */ /* 0x000fc40009000000 */
[----:B------:R-:W-:Y:S02]  /*12c0*/  UISETP.GT.U32.AND UP2, UPT, UR4, 0x1, UP0 ;  /* 0x000000010400788c */ /* 0x000fe40008744070 */
[----:B------:R-:W-:Y:S02]  /*12d0*/  ULOP3.LUT UR4, UR10, 0x6, URZ, 0x3c, !UPT ;  /* 0x000000060a047892 */ /* 0x000fe4000f8e3cff */
[----:B------:R-:W-:Y:S02]  /*12e0*/  USEL UR6, URZ, 0x4, UP2 ;  /* 0x00000004ff067887 */ /* 0x000fe40009000000 */
[----:B------:R-:W-:Y:S02]  /*12f0*/  USEL UR9, URZ, 0x8, UP2 ;  /* 0x00000008ff097887 */ /* 0x000fe40009000000 */
[----:B------:R-:W-:Y:S02]  /*1300*/  UISETP.GT.U32.AND UP2, UPT, UR5, 0x1, UP0 ;  /* 0x000000010500788c */ /* 0x000fe40008744070 */
[----:B------:R-:W-:-:S02]  /*1310*/  UISETP.GT.U32.AND UP0, UPT, UR4, 0x1, UP0 ;  /* 0x000000010400788c */ /* 0x000fc40008704070 */
[----:B------:R-:W-:Y:S02]  /*1320*/  USEL UR4, URZ, 0x10, UP2 ;  /* 0x00000010ff047887 */ /* 0x000fe40009000000 */
[----:B------:R-:W-:Y:S02]  /*1330*/  UIADD3 UR5, UPT, UPT, UR6, UR7, UR8 ;  /* 0x0000000706057290 */ /* 0x000fe4000fffe008 */
[----:B------:R-:W-:Y:S02]  /*1340*/  USEL UR7, URZ, 0x40, UP0 ;  /* 0x00000040ff077887 */ /* 0x000fe40008000000 */
[----:B------:R-:W-:Y:S02]  /*1350*/  USEL UR8, URZ, 0x20, UP2 ;  /* 0x00000020ff087887 */ /* 0x000fe40009000000 */
[----:B------:R-:W-:Y:S02]  /*1360*/  UIADD3 UR5, UPT, UPT, UR4, UR5, UR9 ;  /* 0x0000000504057290 */ /* 0x000fe4000fffe009 */
[----:B------:R-:W-:-:S02]  /*1370*/  ULOP3.LUT UR4, UR10, 0xfffffffe, URZ, 0xc0, !UPT ;  /* 0xfffffffe0a047892 */ /* 0x000fc4000f8ec0ff */
[----:B------:R-:W-:Y:S02]  /*1380*/  USEL UR6, URZ, 0x80, UP0 ;  /* 0x00000080ff067887 */ /* 0x000fe40008000000 */
[----:B------:R-:W-:-:S03]  /*1390*/  UIADD3 UR5, UPT, UPT, UR7, UR5, UR8 ;  /* 0x0000000507057290 */ /* 0x000fc6000fffe008 */
[----:B------:R-:W-:Y:S01]  /*13a0*/  UMOV UR7, 0x3 ;  /* 0x0000000300077882 */ /* 0x000fe20000000000 */
[----:B------:R-:W-:Y:S02]  /*13b0*/  UIADD3 UR5, UPT, UPT, UR5, UR6, URZ ;  /* 0x0000000605057290 */ /* 0x000fe4000fffe0ff */
[----:B------:R-:W-:-:S04]  /*13c0*/  USHF.L.U32 UR4, UR7, UR4, URZ ;  /* 0x0000000407047299 */ /* 0x000fc800080006ff */
[----:B------:R-:W-:Y:S02]  /*13d0*/  IMAD.U32 R2, RZ, RZ, UR5 ;  /* 0x00000005ff027e24 */ /* 0x000fe4000f8e00ff */
[----:B------:R-:W-:-:S07]  /*13e0*/  IMAD.U32 R0, RZ, RZ, UR4 ;  /* 0x00000004ff007e24 */ /* 0x000fce000f8e00ff */
.L_x_17:
[----:B------:R-:W1:Y:S01]  /*13f0*/  S2UR UR36, SR_CTAID.Z ;  /* 0x00000000002479c3 */ /* 0x000e620000002700 */
[----:B------:R-:W-:Y:S01]  /*1400*/  UISETP.GE.AND UP0, UPT, UR21, 0x1, UPT ;  /* 0x000000011500788c */ /* 0x000fe2000bf06270 */
[----:B------:R-:W-:Y:S01]  /*1410*/  UMOV UR27, 0x55 ;  /* 0x00000055001b7882 */ /* 0x000fe20000000000 */
[----:B------:R-:W-:-:S07]  /*1420*/  UMOV UR35, UR23 ;  /* 0x0000001700237c82 */ /* 0x000fce0008000000 */
[----:B------:R-:W-:Y:S05]  /*1430*/  BRA.U !UP0, `(.L_x_18) ;  /* 0x0000000108d47547 */ /* 0x000fea000b800000 */
[----:B------:R-:W2:Y:S01]  /*1440*/  LDCU.128 UR16, c[0x0][0xb10] ;  /* 0x00016200ff1077ac */ /* 0x000ea20008000c00 */
[----:B------:R-:W3:Y:S01]  /*1450*/  LDCU UR13, c[0x0][0x370] ;  /* 0x00006e00ff0d77ac */ /* 0x000ee20008000800 */
[----:B------:R-:W4:Y:S01]  /*1460*/  LDCU UR8, c[0x0][0x374] ;  /* 0x00006e80ff0877ac */ /* 0x000f220008000800 */
[----:B------:R-:W1:Y:S01]  /*1470*/  LDCU UR22, c[0x0][0xb0c] ;  /* 0x00016180ff1677ac */ /* 0x000e620008000800 */
[----:B------:R-:W1:Y:S01]  /*1480*/  LDCU UR25, c[0x0][0xb20] ;  /* 0x00016400ff1977ac */ /* 0x000e620008000800 */
[----:B--2---:R-:W-:Y:S01]  /*1490*/  UIMAD.WIDE.U32 UR4, UR23, UR16, URZ ;  /* 0x00000010170472a5 */ /* 0x004fe2000f8e00ff */
[----:B------:R-:W2:Y:S01]  /*14a0*/  LDCU.64 UR14, c[0x0][0xb28] ;  /* 0x00016500ff0e77ac */ /* 0x000ea20008000a00 */
[----:B------:R-:W-:-:S05]  /*14b0*/  UISETP.NE.AND UP3, UPT, UR18, 0x1, UPT ;  /* 0x000000011200788c */ /* 0x000fca000bf65270 */
[----:B------:R-:W-:Y:S01]  /*14c0*/  UMOV UR4, UR5 ;  /* 0x0000000500047c82 */ /* 0x000fe20008000000 */
[----:B---3--:R-:W-:Y:S02]  /*14d0*/  UIMAD.WIDE.U32 UR6, UR13, UR16, URZ ;  /* 0x000000100d0672a5 */ /* 0x008fe4000f8e00ff */
[----:B------:R-:W-:Y:S02]  /*14e0*/  USHF.R.U32.HI UR9, URZ, UR17, UR4 ;  /* 0x00000011ff097299 */ /* 0x000fe40008011604 */
[----:B----4-:R-:W-:Y:S02]  /*14f0*/  UIMAD.WIDE.U32 UR4, UR8, UR19, URZ ;  /* 0x00000013080472a5 */ /* 0x010fe4000f8e00ff */
[----:B-1----:R-:W-:Y:S01]  /*1500*/  UISETP.NE.AND UP0, UPT, UR22, 0x1, UPT ;  /* 0x000000011600788c */ /* 0x002fe2000bf05270 */
[----:B------:R-:W-:Y:S01]  /*1510*/  UMOV UR6, UR7 ;  /* 0x0000000700067c82 */ /* 0x000fe20008000000 */
[----:B------:R-:W-:-:S03]  /*1520*/  UISETP.NE.AND UP2, UPT, UR21, 0x1, UPT ;  /* 0x000000011500788c */ /* 0x000fc6000bf45270 */
[----:B------:R-:W-:Y:S01]  /*1530*/  UMOV UR4, UR5 ;  /* 0x0000000500047c82 */ /* 0x000fe20008000000 */
[----:B------:R-:W-:Y:S02]  /*1540*/  USEL UR12, UR23, UR9, !UP0 ;  /* 0x00000009170c7287 */ /* 0x000fe4000c000000 */
[----:B------:R-:W-:Y:S02]  /*1550*/  @UP3 USHF.R.U32.HI UR8, URZ, UR25, UR4 ;  /* 0x00000019ff083299 */ /* 0x000fe40008011604 */
[----:B------:R-:W-:Y:S02]  /*1560*/  UIADD3 UR35, UPT, UPT, -UR12, URZ, URZ ;  /* 0x000000ff0c237290 */ /* 0x000fe4000fffe1ff */
[----:B------:R-:W-:Y:S02]  /*1570*/  @UP0 USHF.R.U32.HI UR13, URZ, UR17, UR6 ;  /* 0x00000011ff0d0299 */ /* 0x000fe40008011606 */
[----:B------:R-:W-:Y:S02]  /*1580*/  UIMAD.WIDE.U32 UR6, UR34, UR19, URZ ;  /* 0x00000013220672a5 */ /* 0x000fe4000f8e00ff */
[----:B--2---:R-:W-:-:S02]  /*1590*/  UIMAD.WIDE.U32 UR4, UR8, UR14, URZ ;  /* 0x0000000e080472a5 */ /* 0x004fc4000f8e00ff */
[----:B------:R-:W-:Y:S02]  /*15a0*/  UIMAD.WIDE.U32 UR10, UR13, UR14, URZ ;  /* 0x0000000e0d0a72a5 */ /* 0x000fe4000f8e00ff */
[----:B------:R-:W-:Y:S01]  /*15b0*/  UIMAD UR35, UR22, UR35, UR23 ;  /* 0x00000023162372a4 */ /* 0x000fe2000f8e0217 */
[----:B------:R-:W-:Y:S02]  /*15c0*/  UMOV UR6, UR7 ;  /* 0x0000000700067c82 */ /* 0x000fe40008000000 */
[----:B------:R-:W-:Y:S01]  /*15d0*/  UMOV UR4, UR5 ;  /* 0x0000000500047c82 */ /* 0x000fe20008000000 */
[----:B------:R-:W-:Y:S02]  /*15e0*/  USHF.R.U32.HI UR6, URZ, UR25, UR6 ;  /* 0x00000019ff067299 */ /* 0x000fe40008011606 */
[----:B------:R-:W-:Y:S01]  /*15f0*/  @UP2 USHF.R.U32.HI UR8, URZ, UR15, UR4 ;  /* 0x0000000fff082299 */ /* 0x000fe20008011604 */
[----:B------:R-:W-:Y:S01]  /*1600*/  UMOV UR5, UR11 ;  /* 0x0000000b00057c82 */ /* 0x000fe20008000000 */
[----:B------:R-:W-:-:S02]  /*1610*/  USEL UR4, UR34, UR6, !UP3 ;  /* 0x0000000622047287 */ /* 0x000fc4000d800000 */
[----:B------:R-:W-:Y:S02]  /*1620*/  @UP2 USHF.R.U32.HI UR13, URZ, UR15, UR5 ;  /* 0x0000000fff0d2299 */ /* 0x000fe40008011605 */
[----:B------:R-:W-:Y:S02]  /*1630*/  UIMAD UR5, UR8, UR21, URZ ;  /* 0x00000015080572a4 */ /* 0x000fe4000f8e02ff */
[----:B------:R-:W-:Y:S02]  /*1640*/  UIMAD UR8, UR13, UR21, URZ ;  /* 0x000000150d0872a4 */ /* 0x000fe4000f8e02ff */
[----:B------:R-:W-:Y:S02]  /*1650*/  UISETP.GE.AND UP0, UPT, UR4, UR5, UPT ;  /* 0x000000050400728c */ /* 0x000fe4000bf06270 */
[----:B------:R-:W-:Y:S02]  /*1660*/  UIMAD.WIDE.U32 UR6, UR4, UR14, URZ ;  /* 0x0000000e040672a5 */ /* 0x000fe4000f8e00ff */
[----:B------:R-:W-:-:S02]  /*1670*/  UISETP.GE.OR UP0, UPT, UR12, UR8, UP0 ;  /* 0x000000080c00728c */ /* 0x000fc40008706670 */
[----:B------:R-:W-:-:S03]  /*1680*/  UIMAD.WIDE.U32 UR8, UR12, UR14, URZ ;  /* 0x0000000e0c0872a5 */ /* 0x000fc6000f8e00ff */
[----:B------:R-:W-:Y:S01]  /*1690*/  UMOV UR6, UR7 ;  /* 0x0000000700067c82 */ /* 0x000fe20008000000 */
[----:B------:R-:W-:Y:S02]  /*16a0*/  UIADD3 UR7, UPT, UPT, -UR4, URZ, URZ ;  /* 0x000000ff04077290 */ /* 0x000fe4000fffe1ff */
[----:B------:R-:W-:Y:S02]  /*16b0*/  USHF.R.U32.HI UR6, URZ, UR15, UR6 ;  /* 0x0000000fff067299 */ /* 0x000fe40008011606 */
[----:B------:R-:W-:Y:S02]  /*16c0*/  UIMAD UR34, UR18, UR7, UR34 ;  /* 0x00000007122272a4 */ /* 0x000fe4000f8e0222 */
[----:B------:R-:W-:Y:S01]  /*16d0*/  USEL UR6, UR4, UR6, !UP2 ;  /* 0x0000000604067287 */ /* 0x000fe2000d000000 */
[----:B------:R-:W-:Y:S02]  /*16e0*/  @!UP0 UMOV UR5, UR9 ;  /* 0x0000000900058c82 */ /* 0x000fe40008000000 */
[----:B------:R-:W-:-:S02]  /*16f0*/  @!UP0 USHF.R.U32.HI UR5, URZ, UR15, UR5 ;  /* 0x0000000fff058299 */ /* 0x000fc40008011605 */
[----:B------:R-:W-:Y:S02]  /*1700*/  UIADD3 UR7, UPT, UPT, -UR6, URZ, URZ ;  /* 0x000000ff06077290 */ /* 0x000fe4000fffe1ff */
[----:B------:R-:W-:Y:S02]  /*1710*/  @!UP0 USEL UR5, UR12, UR5, !UP2 ;  /* 0x000000050c058287 */ /* 0x000fe4000d000000 */
[----:B------:R-:W-:Y:S02]  /*1720*/  UIMAD UR7, UR21, UR7, UR4 ;  /* 0x00000007150772a4 */ /* 0x000fe4000f8e0204 */
[----:B------:R-:W-:Y:S02]  /*1730*/  @!UP0 UIADD3 UR6, UPT, UPT, UR6, -UR5, URZ ;  /* 0x8000000506068290 */ /* 0x000fe4000fffe0ff */
[----:B------:R-:W-:Y:S02]  /*1740*/  @!UP0 UIMAD UR7, UR7, UR13, UR5 ;  /* 0x0000000d070782a4 */ /* 0x000fe4000f8e0205 */
[----:B------:R-:W-:-:S04]  /*1750*/  @!UP0 UIMAD UR4, UR6, UR21, UR12 ;  /* 0x00000015060482a4 */ /* 0x000fc8000f8e020c */
[----:B------:R-:W-:Y:S01]  /*1760*/  UIMAD UR34, UR4, UR18, UR34 ;  /* 0x00000012042272a4 */ /* 0x000fe2000f8e0222 */
[----:B------:R-:W-:Y:S02]  /*1770*/  @!UP0 UMOV UR12, UR7 ;  /* 0x00000007000c8c82 */ /* 0x000fe40008000000 */
[----:B------:R-:W-:-:S12]  /*1780*/  UIMAD UR35, UR12, UR22, UR35 ;  /* 0x000000160c2372a4 */ /* 0x000fd8000f8e0223 */
.L_x_18:
[----:B------:R-:W-:Y:S02]  /*1790*/  UISETP.NE.AND UP2, UPT, UR26, 0x1, UPT ;  /* 0x000000011a00788c */ /* 0x000fe4000bf45270 */
[----:B------:R-:W-:Y:S02]  /*17a0*/  UISETP.NE.AND UP0, UPT, UR20, 0x2, UPT ;  /* 0x000000021400788c */ /* 0x000fe4000bf05270 */
[----:B------:R-:W-:Y:S02]  /*17b0*/  ULOP3.LUT UR28, UR28, 0xc00, URZ, 0xc0, !UPT ;  /* 0x00000c001c1c7892 */ /* 0x000fe4000f8ec0ff */
[----:B------:R-:W-:-:S03]  /*17c0*/  USHF.L.U32 UR24, UR27, UR24, URZ ;  /* 0x000000181b187299 */ /* 0x000fc600080006ff */
[----:B------:R-:W-:Y:S09]  /*17d0*/  BRA.U UP2, `(.L_x_19) ;  /* 0x0000000102407547 */ /* 0x000ff2000b800000 */
[----:B------:R-:W2:Y:S01]  /*17e0*/  LDCU.128 UR8, c[0x0][0xb10] ;  /* 0x00016200ff0877ac */ /* 0x000ea20008000c00 */
[----:B------:R-:W3:Y:S01]  /*17f0*/  LDCU UR12, c[0x0][0xb0c] ;  /* 0x00016180ff0c77ac */ /* 0x000ee20008000800 */
[----:B------:R-:W4:Y:S01]  /*1800*/  LDCU UR13, c[0x0][0xb20] ;  /* 0x00016400ff0d77ac */ /* 0x000f220008000800 */
[----:B--2---:R-:W-:Y:S02]  /*1810*/  UIMAD.WIDE.U32 UR4, UR35, UR8, URZ ;  /* 0x00000008230472a5 */ /* 0x004fe4000f8e00ff */
[----:B------:R-:W-:Y:S02]  /*1820*/  UIMAD.WIDE.U32 UR6, UR34, UR11, URZ ;  /* 0x0000000b220672a5 */ /* 0x000fe4000f8e00ff */
[----:B---3--:R-:W-:Y:S02]  /*1830*/  UISETP.NE.AND UP2, UPT, UR12, 0x1, UPT ;  /* 0x000000010c00788c */ /* 0x008fe4000bf45270 */
[----:B------:R-:W-:-:S03]  /*1840*/  USHF.R.U32.HI UR5, URZ, UR9, UR5 ;  /* 0x00000009ff057299 */ /* 0x000fc60008011605 */
[----:B------:R-:W-:Y:S01]  /*1850*/  UMOV UR4, UR7 ;  /* 0x0000000700047c82 */ /* 0x000fe20008000000 */
[----:B------:R-:W-:Y:S02]  /*1860*/  USEL UR5, UR35, UR5, !UP2 ;  /* 0x0000000523057287 */ /* 0x000fe4000d000000 */
[----:B------:R-:W-:Y:S02]  /*1870*/  UISETP.NE.AND UP2, UPT, UR10, 0x1, UPT ;  /* 0x000000010a00788c */ /* 0x000fe4000bf45270 */
[----:B----4-:R-:W-:-:S04]  /*1880*/  USHF.R.U32.HI UR4, URZ, UR13, UR4 ;  /* 0x0000000dff047299 */ /* 0x010fc80008011604 */
[----:B------:R-:W-:-:S04]  /*1890*/  USEL UR4, UR34, UR4, !UP2 ;  /* 0x0000000422047287 */ /* 0x000fc8000d000000 */
[----:B------:R-:W-:Y:S02]  /*18a0*/  UIADD3 UR6, UPT, UPT, -UR4, UR5, URZ ;  /* 0x0000000504067290 */ /* 0x000fe4000fffe1ff */
[----:B------:R-:W-:Y:S02]  /*18b0*/  UIADD3 UR4, UPT, UPT, UR4, -UR5, URZ ;  /* 0x8000000504047290 */ /* 0x000fe4000fffe0ff */
[----:B------:R-:W-:Y:S02]  /*18c0*/  UIMAD UR34, UR6, UR10, UR34 ;  /* 0x0000000a062272a4 */ /* 0x000fe4000f8e0222 */
[----:B------:R-:W-:-:S12]  /*18d0*/  UIMAD UR35, UR4, UR12, UR35 ;  /* 0x0000000c042372a4 */ /* 0x000fd8000f8e0223 */
.L_x_19:
[----:B------:R-:W-:Y:S05]  /*18e0*/  BRA.U !UP6, `(.L_x_20) ;  /* 0x000000010e0c7547 */ /* 0x000fea000b800000 */
[----:B------:R-:W-:Y:S01]  /*18f0*/  UCGABAR_WAIT ;  /* 0x0000000000007dc7 */ /* 0x000fe20008000000 */
[----:B------:R-:W-:Y:S01]  /*1900*/  CCTL.IVALL ;  /* 0x00000000ff00798f */ /* 0x000fe20002000000 */
[----:B------:R-:W-:Y:S05]  /*1910*/  BRA `(.L_x_21) ;  /* 0x0000000000047947 */ /* 0x000fea0003800000 */
.L_x_20:
[----:B------:R-:W-:Y:S06]  /*1920*/  BAR.SYNC.DEFER_BLOCKING 0x0 ;  /* 0x0000000000007b1d */ /* 0x000fec0000010000 */
.L_x_21:
[----:B------:R-:W-:Y:S05]  /*1930*/  BRA.U UP0, `(.L_x_22) ;  /* 0x00000015007c7547 */ /* 0x000fea000b800000 */
[----:B------:R-:W2:Y:S01]  /*1940*/  LDCU UR6, c[0x0][0x38c] ;  /* 0x00007180ff0677ac */ /* 0x000ea20008000800 */
[----:B------:R-:W3:Y:S01]  /*1950*/  S2UR UR8, SR_CgaCtaId ;  /* 0x00000000000879c3 */ /* 0x000ee20000008800 */
[----:B------:R-:W-:Y:S01]  /*1960*/  PLOP3.LUT P1, PT, PT, PT, UP4, 0x80, 0x8 ;  /* 0x000000000008781c */ /* 0x000fe20003f2f048 */
[----:B------:R-:W-:Y:S01]  /*1970*/  IMAD.MOV.U32 R12, RZ, RZ, 0x1 ;  /* 0x00000001ff0c7424 */ /* 0x000fe200078e00ff */
[----:B------:R-:W-:Y:S01]  /*1980*/  UMOV UR13, 0x400 ;  /* 0x00000400000d7882 */ /* 0x000fe20000000000 */
[----:B------:R-:W-:Y:S01]  /*1990*/  USHF.L.U32 UR7, UR23, 0x6, URZ ;  /* 0x0000000617077899 */ /* 0x000fe200080006ff */
[----:B------:R-:W-:Y:S01]  /*19a0*/  ISETP.NE.AND P2, PT, R3, RZ, P3 ;  /* 0x000000ff0300720c */ /* 0x000fe20001f45270 */
[----:B------:R-:W-:Y:S01]  /*19b0*/  UISETP.NE.AND UP1, UPT, UR20, URZ, UPT ;  /* 0x000000ff1400728c */ /* 0x000fe2000bf25270 */
[----:B------:R-:W-:Y:S02]  /*19c0*/  PLOP3.LUT P1, PT, P1, PT, PT, 0x8, 0x80 ;  /* 0x000000000080781c */ /* 0x000fe40000f2e170 */
[----:B------:R-:W-:Y:S01]  /*19d0*/  CS2R R10, SRZ ;  /* 0x00000000000a7805 */ /* 0x000fe2000001ff00 */
[----:B------:R-:W-:Y:S01]  /*19e0*/  IMAD.MOV.U32 R9, RZ, RZ, RZ ;  /* 0x000000ffff097224 */ /* 0x000fe200078e00ff */
[----:B------:R-:W4:Y:S01]  /*19f0*/  LDCU UR39, c[0x0][0x370] ;  /* 0x00006e00ff2777ac */ /* 0x000f220008000800 */
[----:B------:R-:W-:Y:S01]  /*1a00*/  IMAD.MOV.U32 R8, RZ, RZ, 0x1 ;  /* 0x00000001ff087424 */ /* 0x000fe200078e00ff */
[----:B------:R-:W1:Y:S01]  /*1a10*/  LDCU.64 UR26, c[0x0][0x348] ;  /* 0x00006900ff1a77ac */ /* 0x000e620008000a00 */
[----:B--2---:R-:W-:-:S02]  /*1a20*/  UIADD3 UR5, UPT, UPT, UR6, 0x3f, URZ ;  /* 0x0000003f06057890 */ /* 0x004fc4000fffe0ff */
[----:B------:R-:W-:Y:S02]  /*1a30*/  UIADD3 UR46, UPT, UPT, UR6, 0x7e, URZ ;  /* 0x0000007e062e7890 */ /* 0x000fe4000fffe0ff */
[----:B------:R-:W-:Y:S02]  /*1a40*/  USHF.R.S32.HI UR4, URZ, 0x1f, UR5 ;  /* 0x0000001fff047899 */ /* 0x000fe40008011405 */
[----:B---3--:R-:W-:Y:S02]  /*1a50*/  ULEA UR13, UR8, UR13, 0x18 ;  /* 0x0000000d080d7291 */ /* 0x008fe4000f8ec0ff */
[----:B------:R-:W-:Y:S02]  /*1a60*/  ULEA.HI UR4, UR4, UR5, URZ, 0x6 ;  /* 0x0000000504047291 */ /* 0x000fe4000f8f30ff */
[----:B------:R-:W-:Y:S02]  /*1a70*/  UIADD3 UR5, UPT, UPT, UR6, -0x1, URZ ;  /* 0xffffffff06057890 */ /* 0x000fe4000fffe0ff */
[----:B------:R-:W-:-:S02]  /*1a80*/  USHF.R.S32.HI UR41, URZ, 0x6, UR4 ;  /* 0x00000006ff297899 */ /* 0x000fc40008011404 */
[----:B------:R-:W-:Y:S02]  /*1a90*/  UISETP.GE.U32.AND UP2, UPT, UR5, -0x7f, UPT ;  /* 0xffffff810500788c */ /* 0x000fe4000bf46070 */
[----:B------:R-:W-:Y:S02]  /*1aa0*/  UISETP.LT.U32.AND UP0, UPT, UR41, 0x8, UPT ;  /* 0x000000082900788c */ /* 0x000fe4000bf01070 */
[----:B------:R-:W-:Y:S02]  /*1ab0*/  ULOP3.LUT UR5, UR7, 0x40, URZ, 0xc0, !UPT ;  /* 0x0000004007057892 */ /* 0x000fe4000f8ec0ff */
[----:B------:R-:W-:Y:S02]  /*1ac0*/  USEL UR40, UR41, 0x8, UP0 ;  /* 0x0000000829287887 */ /* 0x000fe40008000000 */
[----:B------:R-:W-:Y:S02]  /*1ad0*/  ULEA UR30, UR28, UR13, 0x1 ;  /* 0x0000000d1c1e7291 */ /* 0x000fe4000f8e08ff */
[----:B------:R-:W-:-:S02]  /*1ae0*/  UIADD3 UR4, UPT, UPT, UR40, -0x1, URZ ;  /* 0xffffffff28047890 */ /* 0x000fc4000fffe0ff */
[----:B------:R-:W-:Y:S02]  /*1af0*/  @UP2 UIADD3 UR4, UPT, UPT, UR40, URZ, URZ ;  /* 0x000000ff28042290 */ /* 0x000fe4000fffe0ff */
[----:B------:R-:W-:Y:S01]  /*1b00*/  USHF.L.U32 UR47, UR23, 0x7, URZ ;  /* 0x00000007172f7899 */ /* 0x000fe200080006ff */
[----:B------:R-:W2:Y:S01]  /*1b10*/  LDCU UR38, c[0x0][0x374] ;  /* 0x00006e80ff2677ac */ /* 0x000ea20008000800 */
[----:B------:R-:W-:Y:S02]  /*1b20*/  USEL UR21, UR50, 0x2, UP1 ;  /* 0x0000000232157887 */ /* 0x000fe40008800000 */
[----:B------:R-:W-:Y:S02]  /*1b30*/  ULEA.HI UR45, UR28, UR5, URZ, 0x1a ;  /* 0x000000051c2d7291 */ /* 0x000fe4000f8fd0ff */
[----:B------:R-:W-:Y:S02]  /*1b40*/  UIADD3 UR30, UPT, UPT, UR30, 0x28400, URZ ;  /* 0x000284001e1e7890 */ /* 0x000fe4000fffe0ff */
[----:B------:R-:W-:-:S02]  /*1b50*/  UIADD3 UR44, UPT, UPT, UR41, -UR40, URZ ;  /* 0x80000028292c7290 */ /* 0x000fc4000fffe0ff */
[----:B------:R-:W-:Y:S02]  /*1b60*/  UIADD3 UR29, UPT, UPT, UR4, 0x1, URZ ;  /* 0x00000001041d7890 */ /* 0x000fe4000fffe0ff */
[----:B------:R-:W-:Y:S01]  /*1b70*/  UIADD3 UR43, UPT, UPT, -UR4, URZ, URZ ;  /* 0x000000ff042b7290 */ /* 0x000fe2000fffe1ff */
[----:B-1--4-:R-:W-:-:S11]  /*1b80*/  UMOV UR6, URZ ;  /* 0x000000ff00067c82 */ /* 0x012fd60008000000 */
.L_x_42:
[----:B-1----:R-:W1:Y:S02]  /*1b90*/  S2UR UR4, SR_CgaCtaId ;  /* 0x00000000000479c3 */ /* 0x002e640000008800 */
[----:B-1----:R-:W-:-:S09]  /*1ba0*/  UISETP.NE.AND UP0, UPT, UR4, URZ, UPT ;  /* 0x000000ff0400728c */ /* 0x002fd2000bf05270 */
[----:B------:R-:W-:Y:S05]  /*1bb0*/  BRA.U UP0, `(.L_x_23) ;  /* 0x0000000100287547 */ /* 0x000fea000b800000 */
[----:B------:R-:W-:Y:S02]  /*1bc0*/  LEA R0, R9, UR13, 0x3 ;  /* 0x0000000d09007c11 */ /* 0x000fe4000f8e18ff */
[----:B------:R-:W-:-:S04]  /*1bd0*/  SHF.L.U32 R3, R8, 0x1f, RZ ;  /* 0x0000001f08037819 */ /* 0x000fc800000006ff */
[----:B------:R-:W1:Y:S02]  /*1be0*/  SYNCS.PHASECHK.TRANS64.TRYWAIT P0, [R0+URZ+0x140], R3 ;  /* 0x00014003000075a7 */ /* 0x000e6400080011ff */
[----:B-1----:R-:W-:Y:S05]  /*1bf0*/  @!P0 BRA `(.L_x_24) ;  /* 0x0000008000b88947 */ /* 0x002fea0003800000 */
.L_x_153:
[----:B------:R3:W-:Y:S01]  /*1c00*/  SYNCS.ARRIVE.TRANS64.A1T0 RZ, [R0+URZ+0x130], RZ ;  /* 0x000130ff00ff79a7 */ /* 0x0007e200081000ff */
[----:B------:R-:W-:-:S05]  /*1c10*/  VIADD R9, R9, 0x1 ;  /* 0x0000000109097836 */ /* 0x000fca0000000000 */
[----:B------:R-:W-:-:S04]  /*1c20*/  ISETP.NE.AND P0, PT, R9, 0x2, PT ;  /* 0x000000020900780c */ /* 0x000fc80003f05270 */
[----:B-1----:R-:W-:Y:S02]  /*1c30*/  SEL R3, RZ, 0x1, P0 ;  /* 0x00000001ff037807 */ /* 0x002fe40000000000 */
[----:B------:R-:W-:Y:S02]  /*1c40*/  SEL R9, R9, RZ, P0 ;  /* 0x000000ff09097207 */ /* 0x000fe40000000000 */
[----:B------:R-:W-:-:S07]  /*1c50*/  LOP3.LUT R8, R8, R3, RZ, 0x3c, !PT ;  /* 0x0000000308087212 */ /* 0x000fce00078e3cff */
.L_x_23:
[----:B------:R-:W-:Y:S01]  /*1c60*/  ULEA UR4, UR6, UR13, 0x3 ;  /* 0x0000000d06047291 */ /* 0x000fe2000f8e18ff */
[----:B---3--:R-:W-:Y:S01]  /*1c70*/  SHF.L.U32 R0, R12, 0x1f, RZ ;  /* 0x0000001f0c007819 */ /* 0x008fe200000006ff */
[----:B------:R-:W-:Y:S02]  /*1c80*/  UISETP.GE.U32.AND UP0, UPT, UR46, 0x7f, UPT ;  /* 0x0000007f2e00788c */ /* 0x000fe4000bf06070 */
[----:B------:R-:W-:Y:S01]  /*1c90*/  ULEA UR19, UR34, UR45, 0x7 ;  /* 0x0000002d22137291 */ /* 0x000fe2000f8e38ff */
[----:B------:R-:W-:-:S04]  /*1ca0*/  UMOV UR7, URZ ;  /* 0x000000ff00077c82 */ /* 0x000fc80008000000 */
[----:B------:R1:W3:Y:S01]  /*1cb0*/  SYNCS.PHASECHK.TRANS64.TRYWAIT P0, [UR4+0x40], R0 ;  /* 0x00004000ff0075a7 */ /* 0x0002e20008001104 */
[----:B------:R-:W-:-:S04]  /*1cc0*/  ULEA.HI UR4, UR35, UR35, URZ, 0x1 ;  /* 0x0000002323047291 */ /* 0x000fc8000f8f08ff */
[----:B------:R-:W-:-:S04]  /*1cd0*/  USHF.L.U32 UR4, UR4, 0x7, URZ ;  /* 0x0000000704047899 */ /* 0x000fc800080006ff */
[----:B------:R-:W-:-:S04]  /*1ce0*/  ULOP3.LUT UR35, UR4, 0xffffff00, URZ, 0xc0, !UPT ;  /* 0xffffff0004237892 */ /* 0x000fc8000f8ec0ff */
[----:B------:R-:W-:Y:S01]  /*1cf0*/  ULOP3.LUT UR35, UR35, 0x80, UR47, 0xf8, !UPT ;  /* 0x0000008023237892 */ /* 0x000fe2000f8ef82f */
[----:B------:R-:W-:Y:S11]  /*1d00*/  BRA.U !UP0, `(.L_x_25) ;  /* 0x0000000108c87547 */ /* 0x000ff6000b800000 */
[----:B------:R-:W-:Y:S01]  /*1d10*/  UMOV UR10, UR43 ;  /* 0x0000002b000a7c82 */ /* 0x000fe20008000000 */
[----:B------:R-:W-:Y:S01]  /*1d20*/  UMOV UR4, UR6 ;  /* 0x0000000600047c82 */ /* 0x000fe20008000000 */
[----:B------:R-:W-:-:S05]  /*1d30*/  UMOV UR34, URZ ;  /* 0x000000ff00227c82 */ /* 0x000fca0008000000 */
.L_x_31:
[----:B------:R-:W-:Y:S01]  /*1d40*/  ULEA UR33, UR4, UR13, 0x3 ;  /* 0x0000000d04217291 */ /* 0x000fe2000f8e18ff */
[----:B------:R-:W-:Y:S01]  /*1d50*/  @P3 MOV R2, 0xc000 ;  /* 0x0000c00000023802 */ /* 0x000fe20000000f00 */
[----:B-1-3--:R-:W-:Y:S10]  /*1d60*/  @P0 BRA `(.L_x_26) ;  /* 0x00000000000c0947 */ /* 0x00aff40003800000 */
[----:B------:R-:W-:-:S04]  /*1d70*/  SHF.L.U32 R3, R12, 0x1f, RZ ;  /* 0x0000001f0c037819 */ /* 0x000fc800000006ff */
[----:B------:R-:W3:Y:S02]  /*1d80*/  SYNCS.PHASECHK.TRANS64.TRYWAIT P0, [UR33+0x40], R3 ;  /* 0x00004003ff0075a7 */ /* 0x000ee40008001121 */
[----:B---3--:R-:W-:Y:S05]  /*1d90*/  @!P0 BRA `(.L_x_27) ;  /* 0x0000008000648947 */ /* 0x008fea0003800000 */
.L_x_26:
[----:B------:R3:W-:Y:S01]  /*1da0*/  @P3 SYNCS.ARRIVE.TRANS64 RZ, [UR33], R2 ;  /* 0x00000002ffff39a7 */ /* 0x0007e20008000021 */
[----:B------:R-:W-:Y:S02]  /*1db0*/  ULOP3.LUT UR5, UR21, 0x2, URZ, 0xfc, !UPT ;  /* 0x0000000215057892 */ /* 0x000fe4000f8efcff */
[----:B------:R-:W-:Y:S02]  /*1dc0*/  UIADD3 UR10, UPT, UPT, UR10, 0x1, URZ ;  /* 0x000000010a0a7890 */ /* 0x000fe4000fffe0ff */
[----:B------:R-:W-:Y:S02]  /*1dd0*/  UISETP.NE.AND UP0, UPT, UR5, 0x2, UPT ;  /* 0x000000020500788c */ /* 0x000fe4000bf05270 */
[----:B------:R-:W-:-:S07]  /*1de0*/  UISETP.NE.AND UP2, UPT, UR10, 0x1, UPT ;  /* 0x000000010a00788c */ /* 0x000fce000bf45270 */
[----:B------:R-:W-:Y:S05]  /*1df0*/  BRA.U UP0, `(.L_x_28) ;  /* 0x0000000100047547 */ /* 0x000fea000b800000 */
[----:B--2---:R-:W-:Y:S05]  /*1e00*/  BPT.TRAP 0x1 ;  /* 0x000000040000795c */ /* 0x004fea0000300000 */
.L_x_28:
[----:B------:R-:W-:Y:S04]  /*1e10*/  BSSY.RECONVERGENT B0, `(.L_x_29) ;  /* 0x0000003000007945 */ /* 0x000fe80003800200 */
[----:B------:R-:W-:Y:S05]  /*1e20*/  @!P2 BRA `(.L_x_30) ;  /* 0x000000000004a947 */ /* 0x000fea0003800000 */
[----:B--2---:R-:W-:Y:S05]  /*1e30*/  BPT.TRAP 0x1 ;  /* 0x000000040000795c */ /* 0x004fea0000300000 */
.L_x_30:
[----:B--2---:R-:W-:Y:S05]  /*1e40*/  BSYNC.RECONVERGENT B0 ;  /* 0x0000000000007941 */ /* 0x004fea0003800200 */
.L_x_29:
[----:B------:R-:W-:Y:S02]  /*1e50*/  UIADD3 UR5, UPT, UPT, UR4, 0x1, URZ ;  /* 0x0000000104057890 */ /* 0x000fe4000fffe0ff */
[----:B------:R-:W-:Y:S02]  /*1e60*/  ULEA UR32, UR4, UR13, 0xe ;  /* 0x0000000d04207291 */ /* 0x000fe4000f8e70ff */
[----:B------:R-:W-:Y:S02]  /*1e70*/  UISETP.NE.AND UP0, UPT, UR5, 0x8, UPT ;  /* 0x000000080500788c */ /* 0x000fe4000bf05270 */
[----:B------:R-:W-:Y:S02]  /*1e80*/  UIADD3 UR8, UP1, UPT, UR26, 0x80, URZ ;  /* 0x000000801a087890 */ /* 0x000fe4000ff3e0ff */
[----:B------:R-:W-:Y:S02]  /*1e90*/  USEL UR7, URZ, 0x1, UP0 ;  /* 0x00000001ff077887 */ /* 0x000fe40008000000 */
[----:B------:R-:W-:-:S02]  /*1ea0*/  USEL UR6, UR5, URZ, UP0 ;  /* 0x000000ff05067287 */ /* 0x000fc40008000000 */
[----:B------:R-:W-:Y:S02]  /*1eb0*/  ULOP3.LUT UR33, UR33, 0xfefffff8, URZ, 0xc0, !UPT ;  /* 0xfefffff821217892 */ /* 0x000fe4000f8ec0ff */
[----:B------:R-:W-:Y:S01]  /*1ec0*/  ULEA UR5, UR6, UR13, 0x3 ;  /* 0x0000000d06057291 */ /* 0x000fe2000f8e18ff */
[----:B------:R-:W-:Y:S01]  /*1ed0*/  LOP3.LUT R12, R12, UR7, RZ, 0x3c, !PT ;  /* 0x000000070c0c7c12 */ /* 0x000fe2000f8e3cff */
[----:B------:R-:W-:Y:S02]  /*1ee0*/  UIADD3.X UR9, UPT, UPT, URZ, UR27, URZ, UP1, !UPT ;  /* 0x0000001bff097290 */ /* 0x000fe40008ffe4ff */
[----:B------:R-:W-:Y:S01]  /*1ef0*/  UIADD3 UR32, UPT, UPT, UR32, 0x8400, URZ ;  /* 0x0000840020207890 */ /* 0x000fe2000fffe0ff */
[----:B-1----:R-:W-:Y:S01]  /*1f00*/  SHF.L.U32 R0, R12, 0x1f, RZ ;  /* 0x0000001f0c007819 */ /* 0x002fe200000006ff */
[----:B------:R-:W-:Y:S01]  /*1f10*/  UPRMT UR7, URZ, 0x5410, UR24 ;  /* 0x00005410ff077896 */ /* 0x000fe20008000018 */
[----:B------:R-:W-:Y:S02]  /*1f20*/  UMOV UR14, 0x0 ;  /* 0x00000000000e7882 */ /* 0x000fe40000000000 */
[----:B------:R4:W1:Y:S01]  /*1f30*/  SYNCS.PHASECHK.TRANS64.TRYWAIT P0, [UR5+0x40], R0 ;  /* 0x00004000ff0075a7 */ /* 0x0008620008001105 */
[----:B------:R-:W-:-:S02]  /*1f40*/  ULEA UR5, UR4, UR28, 0xc ;  /* 0x0000001c04057291 */ /* 0x000fc4000f8e60ff */
[----:B------:R-:W-:Y:S02]  /*1f50*/  UIADD3 UR4, UP0, UPT, UR26, 0x180, URZ ;  /* 0x000001801a047890 */ /* 0x000fe4000ff1e0ff */
[----:B------:R-:W-:Y:S01]  /*1f60*/  ULEA UR5, UR5, UR13, 0x1 ;  /* 0x0000000d05057291 */ /* 0x000fe2000f8e08ff */
[----:B------:R-:W-:Y:S01]  /*1f70*/  UMOV UR15, 0x10000000 ;  /* 0x10000000000f7882 */ /* 0x000fe20000000000 */
[----:B------:R-:W-:Y:S02]  /*1f80*/  UMOV UR18, UR34 ;  /* 0x0000002200127c82 */ /* 0x000fe40008000000 */
[----:B------:R-:W-:Y:S01]  /*1f90*/  UIADD3 UR16, UPT, UPT, UR5, 0x28400, URZ ;  /* 0x0002840005107890 */ /* 0x000fe2000fffe0ff */
[----:B------:R2:W-:Y:S01]  /*1fa0*/  UTMALDG.3D.2CTA [UR32], [UR8], desc[UR14] ;  /* 0x00000e20080075b4 */ /* 0x0005e20008211000 */
[----:B------:R-:W-:Y:S01]  /*1fb0*/  UIADD3.X UR5, UPT, UPT, URZ, UR27, URZ, UP0, !UPT ;  /* 0x0000001bff057290 */ /* 0x000fe200087fe4ff */
[----:B------:R-:W-:Y:S01]  /*1fc0*/  UMOV UR20, UR36 ;  /* 0x0000002400147c82 */ /* 0x000fe20008000000 */
[----:B------:R-:W-:-:S07]  /*1fd0*/  UMOV UR17, UR33 ;  /* 0x0000002100117c82 */ /* 0x000fce0008000000 */
[----:B------:R3:W-:Y:S01]  /*1fe0*/  UTMALDG.3D.MULTICAST.2CTA [UR16], [UR4], UR7, desc[UR14] ;  /* 0x00000e10040073b4 */ /* 0x0007e20008211807 */
[----:B--2---:R-:W-:Y:S01]  /*1ff0*/  UIADD3 UR34, UPT, UPT, UR34, 0x40, URZ ;  /* 0x0000004022227890 */ /* 0x004fe2000fffe0ff */
[----:B---3--:R-:W-:Y:S01]  /*2000*/  UMOV UR7, UR29 ;  /* 0x0000001d00077c82 */ /* 0x008fe20008000000 */
[----:B------:R-:W-:Y:S01]  /*2010*/  UMOV UR4, UR6 ;  /* 0x0000000600047c82 */ /* 0x000fe20008000000 */
[----:B----4-:R-:W-:Y:S09]  /*2020*/  BRA.U UP2, `(.L_x_31) ;  /* 0xfffffffd02447547 */ /* 0x010ff2000b83ffff */
.L_x_25:
[----:B------:R-:W-:Y:S01]  /*2030*/  ULEA UR4, UR6, UR13, 0x3 ;  /* 0x0000000d06047291 */ /* 0x000fe2000f8e18ff */
[----:B-1----:R-:W-:Y:S01]  /*2040*/  SHF.L.U32 R0, R12, 0x1f, RZ ;  /* 0x0000001f0c007819 */ /* 0x002fe200000006ff */
[----:B------:R-:W-:Y:S01]  /*2050*/  @!P1 SYNCS.ARRIVE.TRANS64.A1T0 RZ, [UR13+0xc8], RZ ;  /* 0x0000c8ffffff99a7 */ /* 0x000fe2000810000d */
[----:B------:R-:W-:-:S06]  /*2060*/  UISETP.GT.AND UP0, UPT, UR41, UR40, UPT ;  /* 0x000000282900728c */ /* 0x000fcc000bf04270 */
[----:B---3--:R1:W3:Y:S03]  /*2070*/  SYNCS.PHASECHK.TRANS64.TRYWAIT P0, [UR4+0x40], R0 ;  /* 0x00004000ff0075a7 */ /* 0x0082e60008001104 */
[----:B------:R-:W-:Y:S05]  /*2080*/  BRA.U !UP0, `(.L_x_32) ;  /* 0x0000000108c07547 */ /* 0x000fea000b800000 */
[----:B------:R-:W-:Y:S01]  /*2090*/  UIADD3 UR25, UPT, UPT, UR44, UR7, URZ ;  /* 0x000000072c197290 */ /* 0x000fe2000fffe0ff */
[----:B------:R-:W-:-:S11]  /*20a0*/  UMOV UR4, UR6 ;  /* 0x0000000600047c82 */ /* 0x000fd60008000000 */
.L_x_38:
[----:B------:R-:W-:Y:S01]  /*20b0*/  ULEA UR9, UR4, UR13, 0x3 ;  /* 0x0000000d04097291 */ /* 0x000fe2000f8e18ff */
[----:B---3--:R-:W-:Y:S01]  /*20c0*/  @P3 MOV R2, 0xc000 ;  /* 0x0000c00000023802 */ /* 0x008fe20000000f00 */
[----:B-1-34-:R-:W-:Y:S10]  /*20d0*/  @P0 BRA `(.L_x_33) ;  /* 0x00000000000c0947 */ /* 0x01aff40003800000 */
[----:B------:R-:W-:-:S04]  /*20e0*/  SHF.L.U32 R3, R12, 0x1f, RZ ;  /* 0x0000001f0c037819 */ /* 0x000fc800000006ff */
[----:B------:R-:W3:Y:S02]  /*20f0*/  SYNCS.PHASECHK.TRANS64.TRYWAIT P0, [UR9+0x40], R3 ;  /* 0x00004003ff0075a7 */ /* 0x000ee40008001109 */
[----:B---3--:R-:W-:Y:S05]  /*2100*/  @!P0 BRA `(.L_x_34) ;  /* 0x0000007c00a08947 */ /* 0x008fea0003800000 */
.L_x_33:
[----:B------:R3:W-:Y:S01]  /*2110*/  @P3 SYNCS.ARRIVE.TRANS64 RZ, [UR9], R2 ;  /* 0x00000002ffff39a7 */ /* 0x0007e20008000009 */
[----:B------:R-:W-:-:S04]  /*2120*/  ULOP3.LUT UR5, UR21, 0x2, URZ, 0xfc, !UPT ;  /* 0x0000000215057892 */ /* 0x000fc8000f8efcff */
[----:B------:R-:W-:-:S09]  /*2130*/  UISETP.NE.AND UP0, UPT, UR5, 0x2, UPT ;  /* 0x000000020500788c */ /* 0x000fd2000bf05270 */
[----:B------:R-:W-:Y:S05]  /*2140*/  BRA.U UP0, `(.L_x_35) ;  /* 0x0000000100047547 */ /* 0x000fea000b800000 */
[----:B--2---:R-:W-:Y:S05]  /*2150*/  BPT.TRAP 0x1 ;  /* 0x000000040000795c */ /* 0x004fea0000300000 */
.L_x_35:
[----:B------:R-:W-:Y:S04]  /*2160*/  BSSY.RECONVERGENT B0, `(.L_x_36) ;  /* 0x0000003000007945 */ /* 0x000fe80003800200 */
[----:B------:R-:W-:Y:S05]  /*2170*/  @!P2 BRA `(.L_x_37) ;  /* 0x000000000004a947 */ /* 0x000fea0003800000 */
[----:B--2---:R-:W-:Y:S05]  /*2180*/  BPT.TRAP 0x1 ;  /* 0x000000040000795c */ /* 0x004fea0000300000 */
.L_x_37:
[----:B--2---:R-:W-:Y:S05]  /*2190*/  BSYNC.RECONVERGENT B0 ;  /* 0x0000000000007941 */ /* 0x004fea0003800200 */
.L_x_36:
[----:B------:R-:W-:Y:S02]  /*21a0*/  UIADD3 UR5, UPT, UPT, UR4, 0x1, URZ ;  /* 0x0000000104057890 */ /* 0x000fe4000fffe0ff */
[----:B------:R-:W-:Y:S02]  /*21b0*/  USHF.L.U32 UR10, UR7, 0x6, URZ ;  /* 0x00000006070a7899 */ /* 0x000fe400080006ff */
[----:B------:R-:W-:Y:S02]  /*21c0*/  UISETP.NE.AND UP0, UPT, UR5, 0x8, UPT ;  /* 0x000000080500788c */ /* 0x000fe4000bf05270 */
[----:B------:R-:W-:Y:S02]  /*21d0*/  UIADD3 UR7, UPT, UPT, UR7, 0x1, URZ ;  /* 0x0000000107077890 */ /* 0x000fe4000fffe0ff */
[----:B------:R-:W-:Y:S02]  /*21e0*/  USEL UR8, URZ, 0x1, UP0 ;  /* 0x00000001ff087887 */ /* 0x000fe40008000000 */
[----:B------:R-:W-:-:S02]  /*21f0*/  USEL UR6, UR5, URZ, UP0 ;  /* 0x000000ff05067287 */ /* 0x000fc40008000000 */
[----:B------:R-:W-:Y:S02]  /*2200*/  UIADD3 UR22, UP0, UPT, UR26, 0x180, URZ ;  /* 0x000001801a167890 */ /* 0x000fe4000ff1e0ff */
[----:B------:R-:W-:Y:S01]  /*2210*/  LOP3.LUT R12, R12, UR8, RZ, 0x3c, !PT ;  /* 0x000000080c0c7c12 */ /* 0x000fe2000f8e3cff */
[----:B------:R-:W-:Y:S02]  /*2220*/  ULEA UR8, UR4, UR13, 0xe ;  /* 0x0000000d04087291 */ /* 0x000fe4000f8e70ff */
[----:B------:R-:W-:Y:S01]  /*2230*/  UIADD3 UR14, UP1, UPT, UR26, 0x80, URZ ;  /* 0x000000801a0e7890 */ /* 0x000fe2000ff3e0ff */
[----:B-1----:R-:W-:Y:S01]  /*2240*/  SHF.L.U32 R0, R12, 0x1f, RZ ;  /* 0x0000001f0c007819 */ /* 0x002fe200000006ff */
[----:B------:R-:W-:Y:S02]  /*2250*/  UIADD3.X UR23, UPT, UPT, URZ, UR27, URZ, UP0, !UPT ;  /* 0x0000001bff177290 */ /* 0x000fe400087fe4ff */
[----:B------:R-:W-:Y:S02]  /*2260*/  UISETP.NE.AND UP0, UPT, UR7, UR25, UPT ;  /* 0x000000190700728c */ /* 0x000fe4000bf05270 */
[----:B------:R-:W-:-:S02]  /*2270*/  ULEA UR5, UR6, UR13, 0x3 ;  /* 0x0000000d06057291 */ /* 0x000fc4000f8e18ff */
[----:B------:R-:W-:Y:S02]  /*2280*/  ULOP3.LUT UR9, UR9, 0xfefffff8, URZ, 0xc0, !UPT ;  /* 0xfefffff809097892 */ /* 0x000fe4000f8ec0ff */
[----:B------:R-:W-:Y:S02]  /*2290*/  ULEA UR16, UR4, UR30, 0xd ;  /* 0x0000001e04107291 */ /* 0x000fe4000f8e68ff */
[----:B------:R-:W-:Y:S02]  /*22a0*/  UIADD3 UR8, UPT, UPT, UR8, 0x8400, URZ ;  /* 0x0000840008087890 */ /* 0x000fe4000fffe0ff */
[----:B------:R-:W-:Y:S01]  /*22b0*/  UIADD3.X UR15, UPT, UPT, URZ, UR27, URZ, UP1, !UPT ;  /* 0x0000001bff0f7290 */ /* 0x000fe20008ffe4ff */
[----:B------:R4:W1:Y:S01]  /*22c0*/  SYNCS.PHASECHK.TRANS64.TRYWAIT P0, [UR5+0x40], R0 ;  /* 0x00004000ff0075a7 */ /* 0x0008620008001105 */
[----:B------:R-:W-:Y:S01]  /*22d0*/  UPRMT UR4, URZ, 0x5410, UR24 ;  /* 0x00005410ff047896 */ /* 0x000fe20008000018 */
[----:B------:R-:W-:Y:S01]  /*22e0*/  UMOV UR32, 0x0 ;  /* 0x0000000000207882 */ /* 0x000fe20000000000 */
[----:B------:R-:W-:Y:S01]  /*22f0*/  UMOV UR33, 0x10000000 ;  /* 0x1000000000217882 */ /* 0x000fe20000000000 */
[----:B------:R-:W-:Y:S01]  /*2300*/  UMOV UR11, UR35 ;  /* 0x00000023000b7c82 */ /* 0x000fe20008000000 */
[----:B------:R-:W-:Y:S01]  /*2310*/  UMOV UR12, UR36 ;  /* 0x00000024000c7c82 */ /* 0x000fe20008000000 */
[----:B------:R-:W-:Y:S01]  /*2320*/  UMOV UR20, UR36 ;  /* 0x0000002400147c82 */ /* 0x000fe20008000000 */
[----:B------:R-:W-:Y:S01]  /*2330*/  UMOV UR17, UR9 ;  /* 0x0000000900117c82 */ /* 0x000fe20008000000 */
[----:B------:R-:W-:Y:S01]  /*2340*/  UMOV UR18, UR10 ;  /* 0x0000000a00127c82 */ /* 0x000fe20008000000 */
[----:B------:R-:W-:Y:S01]  /*2350*/  UTMALDG.3D.2CTA [UR8], [UR14], desc[UR32] ;  /* 0x000020080e0075b4 */ /* 0x000fe20008211000 */
[----:B------:R2:W-:Y:S02]  /*2360*/  UTMALDG.3D.MULTICAST.2CTA [UR16], [UR22], UR4, desc[UR32] ;  /* 0x00002010160073b4 */ /* 0x0005e40008211804 */
[----:B--2---:R-:W-:Y:S01]  /*2370*/  UMOV UR4, UR6 ;  /* 0x0000000600047c82 */ /* 0x004fe20008000000 */
[----:B------:R-:W-:Y:S05]  /*2380*/  BRA.U UP0, `(.L_x_38) ;  /* 0xfffffffd00487547 */ /* 0x000fea000b83ffff */
.L_x_32:
[C---:B------:R-:W-:Y:S01]  /*2390*/  LEA R3, R11.reuse, UR13, 0x3 ;  /* 0x0000000d0b037c11 */ /* 0x040fe2000f8e18ff */
[----:B------:R-:W-:Y:S01]  /*23a0*/  NOP ;  /* 0x0000000000007918 */ /* 0x000fe20000000000 */
[----:B-1--4-:R-:W-:Y:S02]  /*23b0*/  SHF.L.U32 R0, R10, 0x1f, RZ ;  /* 0x0000001f0a007819 */ /* 0x012fe400000006ff */
[----:B------:R-:W-:Y:S02]  /*23c0*/  LEA R5, R11, UR13, 0x4 ;  /* 0x0000000d0b057c11 */ /* 0x000fe4000f8e20ff */
[----:B---3--:R-:W1:Y:S02]  /*23d0*/  SYNCS.PHASECHK.TRANS64.TRYWAIT P0, [R3+URZ+0xd0], R0 ;  /* 0x0000d000030075a7 */ /* 0x008e6400080011ff */
[----:B-1----:R-:W-:Y:S05]  /*23e0*/  @!P0 BRA `(.L_x_39) ;  /* 0x0000007c00008947 */ /* 0x002fea0003800000 */
.L_x_156:
[----:B------:R-:W3:Y:S01]  /*23f0*/  LDS.128 R4, [R5+0x160] ;  /* 0x0001600005047984 */ /* 0x000ee20000000c00 */
[----:B------:R-:W-:Y:S01]  /*2400*/  UISETP.GE.AND UP0, UPT, UR42, 0x1, UPT ;  /* 0x000000012a00788c */ /* 0x000fe2000bf06270 */
[----:B------:R-:W-:Y:S01]  /*2410*/  @!PT LDS RZ, [RZ] ;  /* 0x00000000fffff984 */ /* 0x000fe20000000800 */
[----:B------:R-:W-:Y:S01]  /*2420*/  @!PT LDS RZ, [RZ] ;  /* 0x00000000fffff984 */ /* 0x000fe20000000800 */
[----:B------:R-:W-:Y:S01]  /*2430*/  @!PT LDS RZ, [RZ] ;  /* 0x00000000fffff984 */ /* 0x000fe20000000800 */
[----:B------:R-:W-:Y:S01]  /*2440*/  @!PT LDS RZ, [RZ] ;  /* 0x00000000fffff984 */ /* 0x000fe20000000800 */
[----:B------:R4:W-:Y:S06]  /*2450*/  MEMBAR.ALL.CTA ;  /* 0x0000000000007992 */ /* 0x0009ec0000008000 */
[----:B----4-:R-:W4:Y:S01]  /*2460*/  FENCE.VIEW.ASYNC.S ;  /* 0x00000000000073c6 */ /* 0x010f220000000000 */
[----:B---3--:R-:W-:-:S13]  /*2470*/  LOP3.LUT P0, RZ, R6, 0x1, RZ, 0xc0, !PT ;  /* 0x0000000106ff7812 */ /* 0x008fda000780c0ff */
[----:B----4-:R-:W-:Y:S01]  /*2480*/  VOTEU.ANY UP1, P0 ;  /* 0x0000000000ff7886 */ /* 0x010fe20000020100 */
[----:B------:R-:W-:-:S13]  /*2490*/  PLOP3.LUT P0, PT, PT, PT, UP1, 0x80, 0x8 ;  /* 0x000000000008781c */ /* 0x000fda0003f0f018 */
[----:B-1----:R-:W-:Y:S02]  /*24a0*/  @P0 LOP3.LUT R0, R5, 0xffff, RZ, 0xc0, !PT ;  /* 0x0000ffff05000812 */ /* 0x002fe400078ec0ff */
[----:B------:R-:W-:Y:S02]  /*24b0*/  @P0 MOV R2, R4 ;  /* 0x0000000400020202 */ /* 0x000fe40000000f00 */
[----:B------:R-:W-:Y:S01]  /*24c0*/  @P0 R2UR UR5, R0 ;  /* 0x00000000000502ca */ /* 0x000fe200000e0000 */
[----:B------:R-:W-:Y:S01]  /*24d0*/  VIADD R0, R3, 0xe0 ;  /* 0x000000e003007836 */ /* 0x000fe20000000000 */
[----:B------:R-:W-:Y:S02]  /*24e0*/  @P0 SHF.R.U32.HI R4, RZ, 0x10, R5 ;  /* 0x00000010ff040819 */ /* 0x000fe40000011605 */
[----:B------:R-:W-:Y:S02]  /*24f0*/  @P0 R2UR UR7, R2 ;  /* 0x00000000020702ca */ /* 0x000fe400000e0000 */
[----:B------:R-:W-:-:S02]  /*2500*/  PRMT R0, RZ, 0x654, R0 ;  /* 0x00000654ff007816 */ /* 0x000fc40000000000 */
[----:B------:R-:W-:Y:S02]  /*2510*/  @P0 R2UR UR4, R4 ;  /* 0x00000000040402ca */ /* 0x000fe400000e0000 */
[----:B------:R1:W-:Y:S03]  /*2520*/  SYNCS.ARRIVE.TRANS64.RED.A1T0 RZ, [R0+URZ], RZ ;  /* 0x000000ff00ff79a7 */ /* 0x0003e600081004ff */
[----:B------:R-:W-:-:S04]  /*2530*/  @UP1 UMOV UR31, UR5 ;  /* 0x00000005001f1c82 */ /* 0x000fc80008000000 */
[----:B------:R-:W-:-:S04]  /*2540*/  @UP1 UMOV UR37, UR7 ;  /* 0x0000000700251c82 */ /* 0x000fc80008000000 */
[----:B------:R-:W-:Y:S01]  /*2550*/  @UP1 UMOV UR36, UR4 ;  /* 0x0000000400241c82 */ /* 0x000fe20008000000 */
[----:B------:R-:W-:Y:S05]  /*2560*/  BRA.U !UP0, `(.L_x_40) ;  /* 0x0000000108d47547 */ /* 0x000fea000b800000 */
[----:B------:R-:W2:Y:S01]  /*2570*/  LDCU.128 UR16, c[0x0][0xb10] ;  /* 0x00016200ff1077ac */ /* 0x000ea20008000c00 */
[----:B------:R-:W3:Y:S01]  /*2580*/  LDCU UR12, c[0x0][0xb20] ;  /* 0x00016400ff0c77ac */ /* 0x000ee20008000800 */
[----:B------:R-:W4:Y:S01]  /*2590*/  LDCU UR20, c[0x0][0xb0c] ;  /* 0x00016180ff1477ac */ /* 0x000f220008000800 */
[----:B------:R-:W1:Y:S01]  /*25a0*/  LDCU.64 UR8, c[0x0][0xb28] ;  /* 0x00016500ff0877ac */ /* 0x000e620008000a00 */
[----:B------:R-:W-:Y:S02]  /*25b0*/  UISETP.NE.AND UP3, UPT, UR42, 0x1, UPT ;  /* 0x000000012a00788c */ /* 0x000fe4000bf65270 */
[----:B--2---:R-:W-:Y:S02]  /*25c0*/  UIMAD.WIDE.U32 UR10, UR38, UR19, URZ ;  /* 0x00000013260a72a5 */ /* 0x004fe4000f8e00ff */
[----:B------:R-:W-:Y:S02]  /*25d0*/  UIMAD.WIDE.U32 UR4, UR39, UR16, URZ ;  /* 0x00000010270472a5 */ /* 0x000fe4000f8e00ff */
[----:B------:R-:W-:-:S02]  /*25e0*/  UISETP.NE.AND UP0, UPT, UR18, 0x1, UPT ;  /* 0x000000011200788c */ /* 0x000fc4000bf05270 */
[----:B------:R-:W-:Y:S01]  /*25f0*/  UIMAD.WIDE.U32 UR22, UR31, UR19, URZ ;  /* 0x000000131f1672a5 */ /* 0x000fe2000f8e00ff */
[----:B------:R-:W-:Y:S02]  /*2600*/  UMOV UR10, UR11 ;  /* 0x0000000b000a7c82 */ /* 0x000fe40008000000 */
[----:B------:R-:W-:Y:S01]  /*2610*/  UMOV UR4, UR5 ;  /* 0x0000000500047c82 */ /* 0x000fe20008000000 */
[----:B---3--:R-:W-:Y:S02]  /*2620*/  USHF.R.U32.HI UR10, URZ, UR12, UR10 ;  /* 0x0000000cff0a7299 */ /* 0x008fe4000801160a */
[----:B----4-:R-:W-:Y:S02]  /*2630*/  UISETP.NE.AND UP2, UPT, UR20, 0x1, UPT ;  /* 0x000000011400788c */ /* 0x010fe4000bf45270 */
[----:B------:R-:W-:Y:S02]  /*2640*/  USHF.R.U32.HI UR4, URZ, UR17, UR4 ;  /* 0x00000011ff047299 */ /* 0x000fe40008011604 */
[----:B------:R-:W-:-:S02]  /*2650*/  USEL UR5, UR38, UR10, !UP0 ;  /* 0x0000000a26057287 */ /* 0x000fc4000c000000 */
[----:B------:R-:W-:Y:S02]  /*2660*/  USEL UR7, UR39, UR4, !UP2 ;  /* 0x0000000427077287 */ /* 0x000fe4000d000000 */
[----:B-1----:R-:W-:Y:S01]  /*2670*/  UIMAD.WIDE.U32 UR10, UR5, UR8, URZ ;  /* 0x00000008050a72a5 */ /* 0x002fe2000f8e00ff */
[----:B------:R-:W-:Y:S01]  /*2680*/  UMOV UR4, UR23 ;  /* 0x0000001700047c82 */ /* 0x000fe20008000000 */
[----:B------:R-:W-:Y:S02]  /*2690*/  UIMAD.WIDE.U32 UR14, UR37, UR16, URZ ;  /* 0x00000010250e72a5 */ /* 0x000fe4000f8e00ff */
[----:B------:R-:W-:-:S03]  /*26a0*/  UIMAD.WIDE.U32 UR22, UR7, UR8, URZ ;  /* 0x00000008071672a5 */ /* 0x000fc6000f8e00ff */
[----:B------:R-:W-:Y:S01]  /*26b0*/  UMOV UR10, UR11 ;  /* 0x0000000b000a7c82 */ /* 0x000fe20008000000 */
[----:B------:R-:W-:Y:S02]  /*26c0*/  USHF.R.U32.HI UR4, URZ, UR12, UR4 ;  /* 0x0000000cff047299 */ /* 0x000fe40008011604 */
[----:B------:R-:W-:Y:S01]  /*26d0*/  @UP3 USHF.R.U32.HI UR5, URZ, UR9, UR10 ;  /* 0x00000009ff053299 */ /* 0x000fe2000801160a */
[----:B------:R-:W-:Y:S01]  /*26e0*/  UMOV UR14, UR15 ;  /* 0x0000000f000e7c82 */ /* 0x000fe20008000000 */
[----:B------:R-:W-:Y:S01]  /*26f0*/  UMOV UR22, UR23 ;  /* 0x0000001700167c82 */ /* 0x000fe20008000000 */
[----:B------:R-:W-:Y:S02]  /*2700*/  USHF.R.U32.HI UR17, URZ, UR17, UR14 ;  /* 0x00000011ff117299 */ /* 0x000fe4000801160e */
[----:B------:R-:W-:Y:S02]  /*2710*/  USEL UR4, UR31, UR4, !UP0 ;  /* 0x000000041f047287 */ /* 0x000fe4000c000000 */
[----:B------:R-:W-:-:S02]  /*2720*/  @UP3 USHF.R.U32.HI UR7, URZ, UR9, UR22 ;  /* 0x00000009ff073299 */ /* 0x000fc40008011616 */
[----:B------:R-:W-:Y:S02]  /*2730*/  UIMAD UR10, UR42, UR5, URZ ;  /* 0x000000052a0a72a4 */ /* 0x000fe4000f8e02ff */
[----:B------:R-:W-:Y:S02]  /*2740*/  USEL UR5, UR37, UR17, !UP2 ;  /* 0x0000001125057287 */ /* 0x000fe4000d000000 */
[----:B------:R-:W-:Y:S02]  /*2750*/  UIMAD UR12, UR42, UR7, URZ ;  /* 0x000000072a0c72a4 */ /* 0x000fe4000f8e02ff */
[----:B------:R-:W-:Y:S02]  /*2760*/  UISETP.GE.AND UP0, UPT, UR4, UR10, UPT ;  /* 0x0000000a0400728c */ /* 0x000fe4000bf06270 */
[----:B------:R-:W-:Y:S02]  /*2770*/  UIMAD.WIDE.U32 UR10, UR4, UR8, URZ ;  /* 0x00000008040a72a5 */ /* 0x000fe4000f8e00ff */
[----:B------:R-:W-:-:S02]  /*2780*/  UISETP.GE.OR UP0, UPT, UR5, UR12, UP0 ;  /* 0x0000000c0500728c */ /* 0x000fc40008706670 */
[----:B------:R-:W-:Y:S02]  /*2790*/  UIMAD.WIDE.U32 UR14, UR5, UR8, URZ ;  /* 0x00000008050e72a5 */ /* 0x000fe4000f8e00ff */
[----:B------:R-:W-:Y:S01]  /*27a0*/  UIADD3 UR12, UPT, UPT, -UR5, URZ, URZ ;  /* 0x000000ff050c7290 */ /* 0x000fe2000fffe1ff */
[----:B------:R-:W-:Y:S01]  /*27b0*/  UMOV UR10, UR11 ;  /* 0x0000000b000a7c82 */ /* 0x000fe20008000000 */
[----:B------:R-:W-:Y:S02]  /*27c0*/  UIADD3 UR11, UPT, UPT, -UR4, URZ, URZ ;  /* 0x000000ff040b7290 */ /* 0x000fe4000fffe1ff */
[----:B------:R-:W-:-:S03]  /*27d0*/  USHF.R.U32.HI UR10, URZ, UR9, UR10 ;  /* 0x00000009ff0a7299 */ /* 0x000fc6000801160a */
[----:B------:R-:W-:Y:S01]  /*27e0*/  @!UP0 UMOV UR8, UR15 ;  /* 0x0000000f00088c82 */ /* 0x000fe20008000000 */
[----:B------:R-:W-:Y:S02]  /*27f0*/  UIMAD UR11, UR18, UR11, UR31 ;  /* 0x0000000b120b72a4 */ /* 0x000fe4000f8e021f */
[----:B------:R-:W-:Y:S02]  /*2800*/  USEL UR10, UR4, UR10, !UP3 ;  /* 0x0000000a040a7287 */ /* 0x000fe4000d800000 */
[----:B------:R-:W-:Y:S02]  /*2810*/  @!UP0 USHF.R.U32.HI UR8, URZ, UR9, UR8 ;  /* 0x00000009ff088299 */ /* 0x000fe40008011608 */
[----:B------:R-:W-:Y:S02]  /*2820*/  UIADD3 UR9, UPT, UPT, -UR10, URZ, URZ ;  /* 0x000000ff0a097290 */ /* 0x000fe4000fffe1ff */
[----:B------:R-:W-:Y:S02]  /*2830*/  @!UP0 USEL UR8, UR5, UR8, !UP3 ;  /* 0x0000000805088287 */ /* 0x000fe4000d800000 */
[----:B------:R-:W-:-:S02]  /*2840*/  UIMAD UR9, UR42, UR9, UR4 ;  /* 0x000000092a0972a4 */ /* 0x000fc4000f8e0204 */
[----:B------:R-:W-:Y:S02]  /*2850*/  @!UP0 UIADD3 UR10, UPT, UPT, UR10, -UR8, URZ ;  /* 0x800000080a0a8290 */ /* 0x000fe4000fffe0ff */
[----:B------:R-:W-:Y:S02]  /*2860*/  @!UP0 UIMAD UR8, UR9, UR7, UR8 ;  /* 0x00000007090882a4 */ /* 0x000fe4000f8e0208 */
[----:B------:R-:W-:Y:S02]  /*2870*/  @!UP0 UIMAD UR4, UR42, UR10, UR5 ;  /* 0x0000000a2a0482a4 */ /* 0x000fe4000f8e0205 */
[----:B------:R-:W-:Y:S02]  /*2880*/  UIMAD UR7, UR20, UR12, UR37 ;  /* 0x0000000c140772a4 */ /* 0x000fe4000f8e0225 */
[----:B------:R-:W-:Y:S01]  /*2890*/  UIMAD UR31, UR4, UR18, UR11 ;  /* 0x00000012041f72a4 */ /* 0x000fe2000f8e020b */
[----:B------:R-:W-:Y:S02]  /*28a0*/  @!UP0 UMOV UR5, UR8 ;  /* 0x0000000800058c82 */ /* 0x000fe40008000000 */
[----:B------:R-:W-:-:S12]  /*28b0*/  UIMAD UR37, UR5, UR20, UR7 ;  /* 0x00000014052572a4 */ /* 0x000fd8000f8e0207 */
.L_x_40:
[----:B------:R-:W3:Y:S02]  /*28c0*/  LDCU UR4, c[0x0][0xb30] ;  /* 0x00016600ff0477ac */ /* 0x000ee40008000800 */
[----:B---3--:R-:W-:-:S09]  /*28d0*/  UISETP.NE.AND UP0, UPT, UR4, 0x1, UPT ;  /* 0x000000010400788c */ /* 0x008fd2000bf05270 */
[----:B------:R-:W-:Y:S05]  /*28e0*/  BRA.U UP0, `(.L_x_41) ;  /* 0x0000000100447547 */ /* 0x000fea000b800000 */
[----:B------:R-:W3:Y:S01]  /*28f0*/  LDCU.128 UR16, c[0x0][0xb10] ;  /* 0x00016200ff1077ac */ /* 0x000ee20008000c00 */
[----:B------:R-:W4:Y:S01]  /*2900*/  LDCU UR10, c[0x0][0xb0c] ;  /* 0x00016180ff0a77ac */ /* 0x000f220008000800 */
[----:B------:R-:W1:Y:S01]  /*2910*/  LDCU UR7, c[0x0][0xb20] ;  /* 0x00016400ff0777ac */ /* 0x000e620008000800 */
[----:B---3--:R-:W-:Y:S02]  /*2920*/  UIMAD.WIDE.U32 UR8, UR37, UR16, URZ ;  /* 0x00000010250872a5 */ /* 0x008fe4000f8e00ff */
[----:B------:R-:W-:Y:S02]  /*2930*/  UIMAD.WIDE.U32 UR4, UR31, UR19, URZ ;  /* 0x000000131f0472a5 */ /* 0x000fe4000f8e00ff */
[----:B----4-:R-:W-:Y:S02]  /*2940*/  UISETP.NE.AND UP2, UPT, UR10, 0x1, UPT ;  /* 0x000000010a00788c */ /* 0x010fe4000bf45270 */
[----:B------:R-:W-:Y:S01]  /*2950*/  UISETP.NE.AND UP0, UPT, UR18, 0x1, UPT ;  /* 0x000000011200788c */ /* 0x000fe2000bf05270 */
[----:B------:R-:W-:-:S02]  /*2960*/  UMOV UR8, UR9 ;  /* 0x0000000900087c82 */ /* 0x000fc40008000000 */
[----:B------:R-:W-:Y:S01]  /*2970*/  UMOV UR4, UR5 ;  /* 0x0000000500047c82 */ /* 0x000fe20008000000 */
[----:B------:R-:W-:Y:S02]  /*2980*/  USHF.R.U32.HI UR17, URZ, UR17, UR8 ;  /* 0x00000011ff117299 */ /* 0x000fe40008011608 */
[----:B-1----:R-:W-:Y:S02]  /*2990*/  USHF.R.U32.HI UR4, URZ, UR7, UR4 ;  /* 0x00000007ff047299 */ /* 0x002fe40008011604 */
[----:B------:R-:W-:Y:S02]  /*29a0*/  USEL UR5, UR37, UR17, !UP2 ;  /* 0x0000001125057287 */ /* 0x000fe4000d000000 */
[----:B------:R-:W-:-:S04]  /*29b0*/  USEL UR4, UR31, UR4, !UP0 ;  /* 0x000000041f047287 */ /* 0x000fc8000c000000 */
[----:B------:R-:W-:Y:S02]  /*29c0*/  UIADD3 UR7, UPT, UPT, UR5, -UR4, URZ ;  /* 0x8000000405077290 */ /* 0x000fe4000fffe0ff */
[----:B------:R-:W-:Y:S02]  /*29d0*/  UIADD3 UR4, UPT, UPT, -UR5, UR4, URZ ;  /* 0x0000000405047290 */ /* 0x000fe4000fffe1ff */
[----:B------:R-:W-:Y:S02]  /*29e0*/  UIMAD UR31, UR7, UR18, UR31 ;  /* 0x00000012071f72a4 */ /* 0x000fe4000f8e021f */
[----:B------:R-:W-:-:S12]  /*29f0*/  UIMAD UR37, UR4, UR10, UR37 ;  /* 0x0000000a042572a4 */ /* 0x000fd8000f8e0225 */
.L_x_41:
[----:B------:R-:W-:Y:S01]  /*2a00*/  VIADD R11, R11, 0x1 ;  /* 0x000000010b0b7836 */ /* 0x000fe20000000000 */
[----:B------:R-:W-:Y:S02]  /*2a10*/  R2UR UR5, R83 ;  /* 0x00000000530572ca */ /* 0x000fe400000e0000 */
[----:B------:R-:W-:Y:S02]  /*2a20*/  R2UR UR4, R82 ;  /* 0x00000000520472ca */ /* 0x000fe400000e0000 */
[C---:B------:R-:W-:Y:S02]  /*2a30*/  ISETP.NE.AND P0, PT, R11.reuse, 0x2, PT ;  /* 0x000000020b00780c */ /* 0x040fe40003f05270 */
[----:B------:R-:W-:Y:S02]  /*2a40*/  PLOP3.LUT P1, PT, PT, PT, PT, 0x80, 0x8 ;  /* 0x000000000008781c */ /* 0x000fe40003f2f070 */
[----:B------:R-:W-:Y:S02]  /*2a50*/  SEL R3, RZ, 0x1, P0 ;  /* 0x00000001ff037807 */ /* 0x000fe40000000000 */
[----:B------:R-:W-:-:S02]  /*2a60*/  SEL R11, R11, RZ, P0 ;  /* 0x000000ff0b0b7207 */ /* 0x000fc40000000000 */
[----:B------:R-:W-:Y:S01]  /*2a70*/  LOP3.LUT R10, R10, R3, RZ, 0x3c, !PT ;  /* 0x000000030a0a7212 */ /* 0x000fe200078e3cff */
[----:B------:R-:W-:Y:S02]  /*2a80*/  UIADD3 UR35, UPT, UPT, UR37, UR5, URZ ;  /* 0x0000000525237290 */ /* 0x000fe4000fffe0ff */
[----:B------:R-:W-:Y:S01]  /*2a90*/  UIADD3 UR34, UPT, UPT, UR31, UR4, URZ ;  /* 0x000000041f227290 */ /* 0x000fe2000fffe0ff */
[----:B------:R-:W-:Y:S11]  /*2aa0*/  BRA.U UP1, `(.L_x_42) ;  /* 0xfffffff101387547 */ /* 0x000ff6000b83ffff */
[----:B------:R-:W-:Y:S01]  /*2ab0*/  UIADD3 UR13, UPT, UPT, UR13, 0x40, URZ ;  /* 0x000000400d0d7890 */ /* 0x000fe2000fffe0ff */
[----:B------:R-:W-:-:S03]  /*2ac0*/  SHF.L.U32 R3, R12, 0x1f, RZ ;  /* 0x0000001f0c037819 */ /* 0x000fc600000006ff */
[----:B------:R-:W-:-:S09]  /*2ad0*/  ULEA UR4, UR6, UR13, 0x3 ;  /* 0x0000000d06047291 */ /* 0x000fd2000f8e18ff */
[----:B------:R-:W3:Y:S02]  /*2ae0*/  SYNCS.PHASECHK.TRANS64.TRYWAIT P0, [UR4], R3 ;  /* 0x00000003ff0075a7 */ /* 0x000ee40008001104 */
[----:B---3--:R-:W-:Y:S05]  /*2af0*/  @!P0 BRA `(.L_x_43) ;  /* 0x0000007400508947 */ /* 0x008fea0003800000 */
.L_x_158:
[----:B------:R-:W-:-:S04]  /*2b00*/  UIADD3 UR4, UPT, UPT, UR6, 0x1, URZ ;  /* 0x0000000106047890 */ /* 0x000fc8000fffe0ff */
[----:B------:R-:W-:-:S04]  /*2b10*/  UISETP.NE.AND UP0, UPT, UR4, 0x8, UPT ;  /* 0x000000080400788c */ /* 0x000fc8000bf05270 */
[----:B------:R-:W-:Y:S02]  /*2b20*/  USEL UR6, URZ, 0x1, UP0 ;  /* 0x00000001ff067887 */ /* 0x000fe40008000000 */
[----:B------:R-:W-:-:S04]  /*2b30*/  USEL UR4, UR4, URZ, UP0 ;  /* 0x000000ff04047287 */ /* 0x000fc80008000000 */
[----:B------:R-:W-:Y:S01]  /*2b40*/  ULEA UR5, UR4, UR13, 0x3 ;  /* 0x0000000d04057291 */ /* 0x000fe2000f8e18ff */
[----:B------:R-:W-:-:S04]  /*2b50*/  LOP3.LUT R2, R12, UR6, RZ, 0x3c, !PT ;  /* 0x000000060c027c12 */ /* 0x000fc8000f8e3cff */
[----:B-1----:R-:W-:-:S04]  /*2b60*/  SHF.L.U32 R3, R2, 0x1f, RZ ;  /* 0x0000001f02037819 */ /* 0x002fc800000006ff */
[----:B------:R-:W1:Y:S02]  /*2b70*/  SYNCS.PHASECHK.TRANS64.TRYWAIT P0, [UR5], R3 ;  /* 0x00000003ff0075a7 */ /* 0x000e640008001105 */
[----:B-1----:R-:W-:Y:S05]  /*2b80*/  @!P0 BRA `(.L_x_44) ;  /* 0x0000007400448947 */ /* 0x002fea0003800000 */
.L_x_160:
        /* <DEDUP_REMOVED lines=9> */
.L_x_162:
        /* <DEDUP_REMOVED lines=9> */
.L_x_164:
        /* <DEDUP_REMOVED lines=9> */
.L_x_166:
        /* <DEDUP_REMOVED lines=9> */
.L_x_168:
        /* <DEDUP_REMOVED lines=9> */
.L_x_170:
[----:B------:R-:W-:-:S04]  /*2e60*/  UIADD3 UR4, UPT, UPT, UR4, 0x1, URZ ;  /* 0x0000000104047890 */ /* 0x000fc8000fffe0ff */
[----:B------:R-:W-:-:S04]  /*2e70*/  UISETP.NE.AND UP0, UPT, UR4, 0x8, UPT ;  /* 0x000000080400788c */ /* 0x000fc8000bf05270 */
[----:B------:R-:W-:Y:S02]  /*2e80*/  USEL UR5, URZ, 0x1, UP0 ;  /* 0x00000001ff057887 */ /* 0x000fe40008000000 */
[----:B------:R-:W-:-:S04]  /*2e90*/  USEL UR4, UR4, URZ, UP0 ;  /* 0x000000ff04047287 */ /* 0x000fc80008000000 */
[----:B------:R-:W-:Y:S01]  /*2ea0*/  ULEA UR4, UR4, UR13, 0x3 ;  /* 0x0000000d04047291 */ /* 0x000fe2000f8e18ff */
[----:B-1----:R-:W-:-:S04]  /*2eb0*/  LOP3.LUT R3, R2, UR5, RZ, 0x3c, !PT ;  /* 0x0000000502037c12 */ /* 0x002fc8000f8e3cff */
[----:B------:R-:W-:Y:S01]  /*2ec0*/  SHF.L.U32 R3, R3, 0x1f, RZ ;  /* 0x0000001f03037819 */ /* 0x000fe200000006ff */
[----:B------:R-:W-:-:S07]  /*2ed0*/  IMAD.U32 R0, RZ, RZ, UR4 ;  /* 0x00000004ff007e24 */ /* 0x000fce000f8e00ff */
.L_x_50:
[----:B-1----:R1:W3:Y:S02]  /*2ee0*/  SYNCS.PHASECHK.TRANS64.TRYWAIT P0, [R0+URZ], R3 ;  /* 0x00000003000075a7 */ /* 0x0022e400080011ff */
[----:B---3--:R-:W-:Y:S05]  /*2ef0*/  @!P0 NANOSLEEP.SYNCS 0x989680 ;  /* 0x009896800000895d */ /* 0x008fea0003900000 */
[----:B------:R-:W3:Y:S02]  /*2f00*/  @!P0 SYNCS.PHASECHK.TRANS64 P0, [R0+URZ], R3 ;  /* 0x00000003000085a7 */ /* 0x000ee400080010ff */
[----:B--23--:R-:W-:Y:S05]  /*2f10*/  @P0 EXIT ;  /* 0x000000000000094d */ /* 0x00cfea0003800000 */
[----:B------:R-:W-:Y:S05]  /*2f20*/  BRA `(.L_x_50) ;  /* 0xfffffffc00ec7947 */ /* 0x000fea000383ffff */
.L_x_22:
[----:B------:R-:W2:Y:S02]  /*2f30*/  S2UR UR4, SR_CgaCtaId ;  /* 0x00000000000479c3 */ /* 0x000ea40000008800 */
[----:B--2---:R-:W-:-:S04]  /*2f40*/  UISETP.NE.AND UP0, UPT, UR4, URZ, UPT ;  /* 0x000000ff0400728c */ /* 0x004fc8000bf05270 */
[----:B------:R-:W-:-:S09]  /*2f50*/  UISETP.NE.OR UP0, UPT, UR20, 0x1, UP0 ;  /* 0x000000011400788c */ /* 0x000fd20008705670 */
[----:B------:R-:W-:Y:S05]  /*2f60*/  BRA.U UP0, `(.L_x_51) ;  /* 0x00000005004c7547 */ /* 0x000fea000b800000 */
[----:B------:R-:W2:Y:S01]  /*2f70*/  S2UR UR5, SR_CgaCtaId ;  /* 0x00000000000579c3 */ /* 0x000ea20000008800 */
[----:B------:R-:W-:Y:S01]  /*2f80*/  UMOV UR4, 0x400 ;  /* 0x0000040000047882 */ /* 0x000fe20000000000 */
[----:B------:R-:W-:Y:S01]  /*2f90*/  ISETP.GE.U32.AND P2, PT, R3, 0x8, PT ;  /* 0x000000080300780c */ /* 0x000fe20003f46070 */
[----:B------:R-:W-:Y:S01]  /*2fa0*/  IMAD.MOV.U32 R12, RZ, RZ, 0x1 ;  /* 0x00000001ff0c7424 */ /* 0x000fe200078e00ff */
[----:B------:R-:W-:Y:S02]  /*2fb0*/  CS2R R10, SRZ ;  /* 0x00000000000a7805 */ /* 0x000fe4000001ff00 */
[----:B------:R-:W-:Y:S01]  /*2fc0*/  CS2R R8, SRZ ;  /* 0x0000000000087805 */ /* 0x000fe2000001ff00 */
[----:B--2---:R-:W-:-:S03]  /*2fd0*/  ULEA UR6, UR5, UR4, 0x18 ;  /* 0x0000000405067291 */ /* 0x004fc6000f8ec0ff */
[----:B------:R-:W-:-:S09]  /*2fe0*/  UMOV UR5, URZ ;  /* 0x000000ff00057c82 */ /* 0x000fd20008000000 */
.L_x_55:
[----:B------:R-:W-:Y:S02]  /*2ff0*/  LEA R0, R8, UR6, 0x3 ;  /* 0x0000000608007c11 */ /* 0x000fe4000f8e18ff */
[----:B------:R-:W-:-:S03]  /*3000*/  SHF.L.U32 R5, R9, 0x1f, RZ ;  /* 0x0000001f09057819 */ /* 0x000fc600000006ff */
[----:B------:R-:W-:Y:S01]  /*3010*/  VIADD R4, R0, 0x140 ;  /* 0x0000014000047836 */ /* 0x000fe20000000000 */
[----:B------:R-:W2:Y:S02]  /*3020*/  SYNCS.PHASECHK.TRANS64.TRYWAIT P0, [R0+URZ+0x130], R5 ;  /* 0x00013005000075a7 */ /* 0x000ea400080011ff */
[----:B--2---:R-:W-:Y:S05]  /*3030*/  @!P0 BRA `(.L_x_52) ;  /* 0x0000007000a88947 */ /* 0x004fea0003800000 */
.L_x_171:
[----:B------:R-:W-:Y:S01]  /*3040*/  ULEA UR4, UR5, UR6, 0x3 ;  /* 0x0000000605047291 */ /* 0x000fe2000f8e18ff */
[----:B------:R-:W-:Y:S01]  /*3050*/  PRMT R4, RZ, 0x654, R4 ;  /* 0x00000654ff047816 */ /* 0x000fe20000000004 */
[----:B--2---:R-:W-:Y:S01]  /*3060*/  @!P2 IMAD.MOV.U32 R5, RZ, RZ, 0x10 ;  /* 0x00000010ff05a424 */ /* 0x004fe200078e00ff */
[----:B------:R-:W-:Y:S01]  /*3070*/  SHF.L.U32 R7, R12, 0x1f, RZ ;  /* 0x0000001f0c077819 */ /* 0x000fe200000006ff */
[----:B------:R-:W-:Y:S01]  /*3080*/  UIADD3 UR7, UPT, UPT, UR4, 0xd0, URZ ;  /* 0x000000d004077890 */ /* 0x000fe2000fffe0ff */
[----:B------:R2:W-:Y:S05]  /*3090*/  SYNCS.ARRIVE.TRANS64.RED.A1T0 RZ, [R4+URZ], RZ ;  /* 0x000000ff04ff79a7 */ /* 0x0005ea00081004ff */
[----:B------:R-:W-:Y:S01]  /*30a0*/  IMAD.U32 R0, RZ, RZ, UR7 ;  /* 0x00000007ff007e24 */ /* 0x000fe2000f8e00ff */
[----:B------:R-:W3:Y:S04]  /*30b0*/  SYNCS.PHASECHK.TRANS64.TRYWAIT P0, [UR4+0xe0], R7 ;  /* 0x0000e007ff0075a7 */ /* 0x000ee80008001104 */
[----:B------:R-:W-:Y:S01]  /*30c0*/  PRMT R13, R3, 0x654, R0 ;  /* 0x00000654030d7816 */ /* 0x000fe20000000000 */
[----:B--23--:R-:W-:Y:S06]  /*30d0*/  @!P0 BRA `(.L_x_53) ;  /* 0x0000007000948947 */ /* 0x00cfec0003800000 */
.L_x_173:
[----:B------:R-:W-:Y:S01]  /*30e0*/  ULEA UR8, UR5, UR6, 0x4 ;  /* 0x0000000605087291 */ /* 0x000fe2000f8e20ff */
[----:B------:R-:W-:Y:S01]  /*30f0*/  SEL R2, R13, R2, !P2 ;  /* 0x000000020d027207 */ /* 0x000fe20005000000 */
[----:B------:R-:W-:Y:S01]  /*3100*/  UIADD3 UR9, UPT, UPT, UR4, 0xd0, URZ ;  /* 0x000000d004097890 */ /* 0x000fe2000fffe0ff */
[----:B--2---:R-:W-:Y:S01]  /*3110*/  LEA R0, R11, UR6, 0x3 ;  /* 0x000000060b007c11 */ /* 0x004fe2000f8e18ff */
[----:B------:R-:W-:Y:S01]  /*3120*/  UIADD3 UR8, UPT, UPT, UR8, 0x160, URZ ;  /* 0x0000016008087890 */ /* 0x000fe2000fffe0ff */
[----:B------:R2:W-:Y:S01]  /*3130*/  @!P2 SYNCS.ARRIVE.TRANS64.RED RZ, [R2+URZ], R5 ;  /* 0x0000000502ffa9a7 */ /* 0x0005e200080004ff */
[----:B------:R-:W-:Y:S01]  /*3140*/  UIADD3 UR4, UPT, UPT, UR5, 0x1, URZ ;  /* 0x0000000105047890 */ /* 0x000fe2000fffe0ff */
[----:B------:R-:W-:-:S03]  /*3150*/  VIADD R8, R8, 0x1 ;  /* 0x0000000108087836 */ /* 0x000fc60000000000 */
[----:B------:R-:W-:Y:S02]  /*3160*/  UISETP.NE.AND UP0, UPT, UR4, 0x2, UPT ;  /* 0x000000020400788c */ /* 0x000fe4000bf05270 */
[----:B------:R-:W-:Y:S01]  /*3170*/  ISETP.NE.AND P0, PT, R8, 0x2, PT ;  /* 0x000000020800780c */ /* 0x000fe20003f05270 */
[----:B------:R-:W-:Y:S06]  /*3180*/  UGETNEXTWORKID.BROADCAST [UR8], [UR9] ;  /* 0x00000000080073ca */ /* 0x000fec0008000100 */
[----:B------:R-:W-:Y:S02]  /*3190*/  USEL UR7, URZ, 0x1, UP0 ;  /* 0x00000001ff077887 */ /* 0x000fe40008000000 */
[----:B------:R-:W-:-:S04]  /*31a0*/  USEL UR5, UR4, URZ, UP0 ;  /* 0x000000ff04057287 */ /* 0x000fc80008000000 */
[----:B------:R-:W-:Y:S02]  /*31b0*/  LOP3.LUT R12, R12, UR7, RZ, 0x3c, !PT ;  /* 0x000000070c0c7c12 */ /* 0x000fe4000f8e3cff */
[----:B--2---:R-:W-:-:S04]  /*31c0*/  SHF.L.U32 R5, R10, 0x1f, RZ ;  /* 0x0000001f0a057819 */ /* 0x004fc800000006ff */
[----:B------:R-:W2:Y:S02]  /*31d0*/  SYNCS.PHASECHK.TRANS64.TRYWAIT P1, [R0+URZ+0xd0], R5 ;  /* 0x0000d005000075a7 */ /* 0x000ea400080211ff */
[----:B--2---:R-:W-:Y:S05]  /*31e0*/  @!P1 BRA `(.L_x_54) ;  /* 0x0000007000689947 */ /* 0x004fea0003800000 */
.L_x_174:
[C---:B------:R-:W-:Y:S01]  /*31f0*/  LEA R4, R11.reuse, UR6, 0x4 ;  /* 0x000000060b047c11 */ /* 0x040fe2000f8e20ff */
[----:B--2---:R-:W-:Y:S01]  /*3200*/  VIADD R0, R0, 0xe0 ;  /* 0x000000e000007836 */ /* 0x004fe20000000000 */
[----:B------:R-:W-:Y:S01]  /*3210*/  SEL R8, R8, RZ, P0 ;  /* 0x000000ff08087207 */ /* 0x000fe20000000000 */
[----:B------:R-:W-:-:S03]  /*3220*/  VIADD R11, R11, 0x1 ;  /* 0x000000010b0b7836 */ /* 0x000fc60000000000 */
[----:B------:R-:W2:Y:S01]  /*3230*/  LDS.128 R4, [R4+0x160] ;  /* 0x0001600004047984 */ /* 0x000ea20000000c00 */
[----:B------:R-:W-:Y:S02]  /*3240*/  PRMT R0, RZ, 0x654, R0 ;  /* 0x00000654ff007816 */ /* 0x000fe40000000000 */
[C---:B------:R-:W-:Y:S01]  /*3250*/  ISETP.NE.AND P1, PT, R11.reuse, 0x2, PT ;  /* 0x000000020b00780c */ /* 0x040fe20003f25270 */
[----:B------:R-:W-:Y:S01]  /*3260*/  @!PT LDS RZ, [RZ] ;  /* 0x00000000fffff984 */ /* 0x000fe20000000800 */
[----:B------:R-:W-:Y:S01]  /*3270*/  @!PT LDS RZ, [RZ] ;  /* 0x00000000fffff984 */ /* 0x000fe20000000800 */
[----:B------:R-:W-:Y:S01]  /*3280*/  @!PT LDS RZ, [RZ] ;  /* 0x00000000fffff984 */ /* 0x000fe20000000800 */
[----:B------:R-:W-:Y:S01]  /*3290*/  @!PT LDS RZ, [RZ] ;  /* 0x00000000fffff984 */ /* 0x000fe20000000800 */
[----:B------:R3:W-:Y:S06]  /*32a0*/  MEMBAR.ALL.CTA ;  /* 0x0000000000007992 */ /* 0x0007ec0000008000 */
[----:B---3--:R-:W3:Y:S01]  /*32b0*/  FENCE.VIEW.ASYNC.S ;  /* 0x00000000000073c6 */ /* 0x008ee20000000000 */
[----:B------:R-:W-:Y:S01]  /*32c0*/  SEL R11, R11, RZ, P1 ;  /* 0x000000ff0b0b7207 */ /* 0x000fe20000800000 */
[----:B---3--:R3:W-:Y:S01]  /*32d0*/  SYNCS.ARRIVE.TRANS64.RED.A1T0 RZ, [R0+URZ], RZ ;  /* 0x000000ff00ff79a7 */ /* 0x0087e200081004ff */
[----:B--2---:R-:W-:-:S02]  /*32e0*/  LOP3.LUT P3, RZ, R6, 0x1, RZ, 0xc0, !PT ;  /* 0x0000000106ff7812 */ /* 0x004fc4000786c0ff */
[----:B------:R-:W-:-:S04]  /*32f0*/  SEL R5, RZ, 0x1, P1 ;  /* 0x00000001ff057807 */ /* 0x000fc80000800000 */
[----:B------:R-:W-:Y:S02]  /*3300*/  LOP3.LUT R10, R10, R5, RZ, 0x3c, !PT ;  /* 0x000000050a0a7212 */ /* 0x000fe400078e3cff */
[----:B---3--:R-:W-:-:S04]  /*3310*/  SEL R0, RZ, 0x1, P0 ;  /* 0x00000001ff007807 */ /* 0x008fc80000000000 */
[----:B------:R-:W-:Y:S01]  /*3320*/  LOP3.LUT R9, R9, R0, RZ, 0x3c, !PT ;  /* 0x0000000009097212 */ /* 0x000fe200078e3cff */
[----:B------:R-:W-:Y:S06]  /*3330*/  @P3 BRA `(.L_x_55) ;  /* 0xfffffffc002c3947 */ /* 0x000fec000383ffff */
[----:B------:R-:W-:Y:S01]  /*3340*/  ULEA UR4, UR5, UR6, 0x3 ;  /* 0x0000000605047291 */ /* 0x000fe2000f8e18ff */
[----:B------:R-:W-:-:S08]  /*3350*/  SHF.L.U32 R3, R12, 0x1f, RZ ;  /* 0x0000001f0c037819 */ /* 0x000fd000000006ff */
[----:B------:R-:W2:Y:S02]  /*3360*/  SYNCS.PHASECHK.TRANS64 P0, [UR4+0xe0], R3 ;  /* 0x0000e003ff0075a7 */ /* 0x000ea40008001004 */
[----:B--2---:R-:W-:Y:S05]  /*3370*/  @P0 BRA `(.L_x_56) ;  /* 0x0000000000080947 */ /* 0x004fea0003800000 */
[----:B------:R-:W2:Y:S02]  /*3380*/  SYNCS.PHASECHK.TRANS64.TRYWAIT P0, [UR4+0xe0], R3 ;  /* 0x0000e003ff0075a7 */ /* 0x000ea40008001104 */
[----:B--2---:R-:W-:Y:S05]  /*3390*/  @!P0 BRA `(.L_x_57) ;  /* 0x0000007000108947 */ /* 0x004fea0003800000 */
.L_x_56:
[----:B------:R-:W-:-:S04]  /*33a0*/  UIADD3 UR7, UPT, UPT, UR5, 0x1, URZ ;  /* 0x0000000105077890 */ /* 0x000fc8000fffe0ff */
[----:B------:R-:W-:-:S04]  /*33b0*/  UISETP.NE.AND UP0, UPT, UR7, 0x2, UPT ;  /* 0x000000020700788c */ /* 0x000fc8000bf05270 */
[----:B------:R-:W-:Y:S02]  /*33c0*/  USEL UR8, URZ, 0x1, UP0 ;  /* 0x00000001ff087887 */ /* 0x000fe40008000000 */
[----:B------:R-:W-:-:S04]  /*33d0*/  USEL UR7, UR7, URZ, UP0 ;  /* 0x000000ff07077287 */ /* 0x000fc80008000000 */
[----:B------:R-:W-:Y:S01]  /*33e0*/  ULEA UR7, UR7, UR6, 0x3 ;  /* 0x0000000607077291 */ /* 0x000fe2000f8e18ff */
[----:B--2---:R-:W-:-:S04]  /*33f0*/  LOP3.LUT R3, R12, UR8, RZ, 0x3c, !PT ;  /* 0x000000080c037c12 */ /* 0x004fc8000f8e3cff */
[----:B------:R-:W-:-:S04]  /*3400*/  SHF.L.U32 R0, R3, 0x1f, RZ ;  /* 0x0000001f03007819 */ /* 0x000fc800000006ff */
[----:B------:R-:W2:Y:S02]  /*3410*/  SYNCS.PHASECHK.TRANS64 P0, [UR7+0xe0], R0 ;  /* 0x0000e000ff0075a7 */ /* 0x000ea40008001007 */
[----:B-12---:R-:W-:Y:S05]  /*3420*/  @P0 EXIT ;  /* 0x000000000000094d */ /* 0x006fea0003800000 */
[----:B------:R-:W-:Y:S02]  /*3430*/  SHF.L.U32 R3, R3, 0x1f, RZ ;  /* 0x0000001f03037819 */ /* 0x000fe400000006ff */
[----:B------:R-:W-:-:S07]  /*3440*/  MOV R0, UR7 ;  /* 0x0000000700007c02 */ /* 0x000fce0008000f00 */
.L_x_58:
[----:B-1----:R1:W2:Y:S02]  /*3450*/  SYNCS.PHASECHK.TRANS64.TRYWAIT P0, [R0+URZ+0xe0], R3 ;  /* 0x0000e003000075a7 */ /* 0x0022a400080011ff */
[----:B--2---:R-:W-:Y:S05]  /*3460*/  @!P0 NANOSLEEP.SYNCS 0x989680 ;  /* 0x009896800000895d */ /* 0x004fea0003900000 */
[----:B------:R-:W2:Y:S02]  /*3470*/  @!P0 SYNCS.PHASECHK.TRANS64 P0, [R0+URZ+0xe0], R3 ;  /* 0x0000e003000085a7 */ /* 0x000ea400080010ff */
[----:B--2---:R-:W-:Y:S05]  /*3480*/  @P0 EXIT ;  /* 0x000000000000094d */ /* 0x004fea0003800000 */
[----:B------:R-:W-:Y:S05]  /*3490*/  BRA `(.L_x_58) ;  /* 0xfffffffc00ec7947 */ /* 0x000fea000383ffff */
.L_x_51:
[----:B------:R-:W-:Y:S05]  /*34a0*/  BRA.U UP5, `(.L_x_59) ;  /* 0x0000001105dc7547 */ /* 0x000fea000b800000 */
[----:B------:R-:W2:Y:S01]  /*34b0*/  S2UR UR7, SR_CgaCtaId ;  /* 0x00000000000779c3 */ /* 0x000ea20000008800 */
[----:B------:R-:W-:Y:S01]  /*34c0*/  UMOV UR4, 0x40 ;  /* 0x0000004000047882 */ /* 0x000fe20000000000 */
[----:B------:R-:W-:Y:S01]  /*34d0*/  NOP ;  /* 0x0000000000007918 */ /* 0x000fe20000000000 */
[----:B------:R-:W-:Y:S01]  /*34e0*/  UMOV UR6, 0x400 ;  /* 0x0000040000067882 */ /* 0x000fe20000000000 */
[----:B--2---:R-:W-:Y:S02]  /*34f0*/  ULEA UR5, UR7, UR4, 0x18 ;  /* 0x0000000407057291 */ /* 0x004fe4000f8ec0ff */
[----:B------:R-:W-:-:S07]  /*3500*/  ULEA UR6, UR7, UR6, 0x18 ;  /* 0x0000000607067291 */ /* 0x000fce000f8ec0ff */
[----:B------:R-:W2:Y:S02]  /*3510*/  LDS.U8 R3, [UR5+0x1c] ;  /* 0x00001c05ff037984 */ /* 0x000ea40008000000 */
[----:B--2---:R-:W-:-:S13]  /*3520*/  ISETP.NE.AND P0, PT, R3, RZ, PT ;  /* 0x000000ff0300720c */ /* 0x004fda0003f05270 */
[----:B------:R-:W-:Y:S05]  /*3530*/  @P0 BRA `(.L_x_60) ;  /* 0x0000000400080947 */ /* 0x000fea0003800000 */
[----:B------:R-:W-:Y:S02]  /*3540*/  UISETP.NE.U32.AND UP1, UPT, UR46, 0x1, UPT ;  /* 0x000000012e00788c */ /* 0x000fe4000bf25070 */
[----:B------:R-:W-:-:S07]  /*3550*/  UIADD3 UR7, UPT, UPT, UR5, 0x8, URZ ;  /* 0x0000000805077890 */ /* 0x000fce000fffe0ff */
[----:B------:R-:W-:Y:S05]  /*3560*/  BRA.U !UP1, `(.L_x_61) ;  /* 0x00000001099c7547 */ /* 0x000fea000b800000 */
[----:B------:R-:W-:Y:S01]  /*3570*/  ELECT P0, URZ, PT ;  /* 0x0000000000ff782f */ /* 0x000fe20003800000 */
[----:B------:R-:W-:-:S12]  /*3580*/  BSSY B0, `(.L_x_61) ;  /* 0x0000025000007945 */ /* 0x000fd80003800000 */
[----:B------:R-:W-:Y:S05]  /*3590*/  @!P0 BRA `(.L_x_62) ;  /* 0x00000000008c8947 */ /* 0x000fea0003800000 */
[----:B------:R-:W-:-:S05]  /*35a0*/  UMOV UR4, 0x10 ;  /* 0x0000001000047882 */ /* 0x000fca0000000000 */
[----:B------:R-:W-:Y:S04]  /*35b0*/  DEPBAR.LE SB2, 0x36 ;  /* 0x0000ad800000791a */ /* 0x000fe80000000000 */
[----:B------:R-:W2:Y:S02]  /*35c0*/  UTCATOMSWS.2CTA.FIND_AND_SET.ALIGN UP0, UR4, UR4 ;  /* 0x00000004000475e3 */ /* 0x000ea40008200800 */
[----:B--2---:R-:W-:Y:S01]  /*35d0*/  MOV R10, UR4 ;  /* 0x00000004000a7c02 */ /* 0x004fe20008000f00 */
[----:B------:R-:W-:Y:S06]  /*35e0*/  BRA.U UP0, `(.L_x_63) ;  /* 0x0000000100187547 */ /* 0x000fec000b800000 */
.L_x_64:
[----:B------:R-:W-:Y:S05]  /*35f0*/  NANOSLEEP 0x64 ;  /* 0x000000640000795d */ /* 0x000fea0003800000 */
[----:B------:R-:W-:-:S05]  /*3600*/  UMOV UR4, 0x10 ;  /* 0x0000001000047882 */ /* 0x000fca0000000000 */
[----:B------:R-:W-:Y:S04]  /*3610*/  DEPBAR.LE SB2, 0x36 ;  /* 0x0000ad800000791a */ /* 0x000fe80000000000 */
[----:B------:R-:W2:Y:S02]  /*3620*/  UTCATOMSWS.2CTA.FIND_AND_SET.ALIGN UP0, UR4, UR4 ;  /* 0x00000004000475e3 */ /* 0x000ea40008200800 */
[----:B--2---:R-:W-:Y:S01]  /*3630*/  MOV R10, UR4 ;  /* 0x00000004000a7c02 */ /* 0x004fe20008000f00 */
[----:B------:R-:W-:Y:S05]  /*3640*/  BRA.U !UP0, `(.L_x_64) ;  /* 0xfffffffd08e87547 */ /* 0x000fea000b83ffff */
.L_x_63:
[----:B------:R-:W2:Y:S01]  /*3650*/  LDS R6, [UR5+0x10] ;  /* 0x00001005ff067984 */ /* 0x000ea20008000800 */
[----:B------:R-:W-:Y:S01]  /*3660*/  IMAD.U32 R3, RZ, RZ, UR6 ;  /* 0x00000006ff037e24 */ /* 0x000fe2000f8e00ff */
[----:B------:R-:W-:-:S03]  /*3670*/  MOV R4, UR45 ;  /* 0x0000002d00047c02 */ /* 0x000fc60008000f00 */
[----:B------:R-:W-:Y:S01]  /*3680*/  VIADD R3, R3, 0x180 ;  /* 0x0000018003037836 */ /* 0x000fe20000000000 */
[----:B--2---:R-:W-:-:S04]  /*3690*/  SHF.L.U32 R6, R6, 0x1f, RZ ;  /* 0x0000001f06067819 */ /* 0x004fc800000006ff */
[----:B------:R-:W2:Y:S02]  /*36a0*/  SYNCS.PHASECHK.TRANS64.TRYWAIT P0, [UR5+0x8], R6 ;  /* 0x00000806ff0075a7 */ /* 0x000ea40008001105 */
[----:B--2---:R-:W-:Y:S05]  /*36b0*/  @P0 BRA `(.L_x_65) ;  /* 0x0000000000080947 */ /* 0x004fea0003800000 */
[----:B------:R-:W2:Y:S02]  /*36c0*/  SYNCS.PHASECHK.TRANS64.TRYWAIT P0, [UR5+0x8], R6 ;  /* 0x00000806ff0075a7 */ /* 0x000ea40008001105 */
[----:B--2---:R-:W-:Y:S05]  /*36d0*/  @!P0 BRA `(.L_x_66) ;  /* 0x0000006c00588947 */ /* 0x004fea0003800000 */
.L_x_65:
[----:B------:R-:W-:Y:S01]  /*36e0*/  PRMT R4, R4, 0x654, R3 ;  /* 0x0000065404047816 */ /* 0x000fe20000000003 */
[----:B------:R-:W-:Y:S01]  /*36f0*/  HFMA2 R3, -RZ, RZ, 0, 5.9604644775390625e-08 ;  /* 0x00000001ff037431 */ /* 0x000fe200000001ff */
[----:B------:R-:W-:Y:S01]  /*3700*/  UPRMT UR4, UR45, 0x654, UR7 ;  /* 0x000006542d047896 */ /* 0x000fe20008000007 */
[----:B------:R-:W-:Y:S02]  /*3710*/  IMAD.MOV.U32 R7, RZ, RZ, 0xffff ;  /* 0x0000ffffff077424 */ /* 0x000fe400078e00ff */
[----:B--2---:R-:W-:Y:S02]  /*3720*/  IMAD.MOV.U32 R6, RZ, RZ, 0x4 ;  /* 0x00000004ff067424 */ /* 0x004fe400078e00ff */
[----:B------:R-:W-:Y:S01]  /*3730*/  IMAD.SHL.U32 R9, R10, 0x20, RZ ;  /* 0x000000200a097824 */ /* 0x000fe200078e00ff */
[----:B------:R-:W-:Y:S02]  /*3740*/  MOV R5, UR4 ;  /* 0x0000000400057c02 */ /* 0x000fe40008000f00 */
[-C--:B------:R-:W-:Y:S01]  /*3750*/  SHF.L.U32 R8, R7, R10.reuse, RZ ;  /* 0x0000000a07087219 */ /* 0x080fe200000006ff */
[----:B------:R2:W-:Y:S01]  /*3760*/  SYNCS.ARRIVE.TRANS64.RED RZ, [UR4], R6 ;  /* 0x00000006ffff79a7 */ /* 0x0005e20008000404 */
[----:B------:R-:W-:Y:S01]  /*3770*/  SHF.L.U32 R7, R3, R10, RZ ;  /* 0x0000000a03077219 */ /* 0x000fe200000006ff */
[----:B------:R2:W-:Y:S04]  /*3780*/  STS [UR6+0x180], R9 ;  /* 0x00018009ff007988 */ /* 0x0005e80008000806 */
[----:B------:R2:W-:Y:S04]  /*3790*/  STAS [R4.64], R10 ;  /* 0x0000000a04007dbd */ /* 0x0005e8000c0008ff */
[----:B------:R2:W-:Y:S04]  /*37a0*/  ATOMS.OR RZ, [UR5+0x14], R8 ;  /* 0x00001408ffff798c */ /* 0x0005e8000b000005 */
[----:B------:R2:W-:Y:S04]  /*37b0*/  ATOMS.OR RZ, [UR5+0x18], R7 ;  /* 0x00001807ffff798c */ /* 0x0005e8000b000005 */
[----:B------:R2:W-:Y:S02]  /*37c0*/  ATOMS.XOR RZ, [UR5+0x10], R3 ;  /* 0x00001003ffff798c */ /* 0x0005e4000b800005 */
.L_x_62:
[----:B-1----:R-:W-:Y:S05]  /*37d0*/  BSYNC B0 ;  /* 0x0000000000007941 */ /* 0x002fea0003800000 */
.L_x_61:
[----:B------:R-:W-:Y:S05]  /*37e0*/  BRA.U UP1, `(.L_x_67) ;  /* 0x00000001016c7547 */ /* 0x000fea000b800000 */
[----:B------:R-:W-:-:S03]  /*37f0*/  UMOV UR4, 0xffffffff ;  /* 0xffffffff00047882 */ /* 0x000fc60000000000 */
[----:B------:R-:W-:Y:S05]  /*3800*/  BRA.DIV UR4, `(.L_x_68) ;  /* 0x0000006e04247947 */ /* 0x000fea000b800000 */
[----:B------:R-:W-:-:S13]  /*3810*/  ELECT P0, URZ, PT ;  /* 0x0000000000ff782f */ /* 0x000fda0003800000 */
.L_x_178:
[----:B------:R-:W-:Y:S05]  /*3820*/  @!P0 BRA `(.L_x_67) ;  /* 0x00000000005c8947 */ /* 0x000fea0003800000 */
[----:B--2---:R-:W2:Y:S02]  /*3830*/  LDS R4, [UR5+0x10] ;  /* 0x00001005ff047984 */ /* 0x004ea40008000800 */
[----:B--2---:R-:W-:-:S04]  /*3840*/  SHF.L.U32 R4, R4, 0x1f, RZ ;  /* 0x0000001f04047819 */ /* 0x004fc800000006ff */
[----:B------:R-:W2:Y:S02]  /*3850*/  SYNCS.PHASECHK.TRANS64.TRYWAIT P0, [UR5+0x8], R4 ;  /* 0x00000804ff0075a7 */ /* 0x000ea40008001105 */
[----:B--2---:R-:W-:Y:S05]  /*3860*/  @P0 BRA `(.L_x_69) ;  /* 0x0000000000080947 */ /* 0x004fea0003800000 */
[----:B------:R-:W2:Y:S02]  /*3870*/  SYNCS.PHASECHK.TRANS64.TRYWAIT P0, [UR5+0x8], R4 ;  /* 0x00000804ff0075a7 */ /* 0x000ea40008001105 */
[----:B--2---:R-:W-:Y:S05]  /*3880*/  @!P0 BRA `(.L_x_70) ;  /* 0x0000006c00288947 */ /* 0x004fea0003800000 */
.L_x_69:
[----:B------:R-:W3:Y:S01]  /*3890*/  LDS R6, [UR6+0x180] ;  /* 0x00018006ff067984 */ /* 0x000ee20008000800 */
[----:B--2---:R-:W-:Y:S02]  /*38a0*/  HFMA2 R3, -RZ, RZ, 0, 5.9604644775390625e-08 ;  /* 0x00000001ff037431 */ /* 0x004fe400000001ff */
[----:B------:R-:W-:Y:S01]  /*38b0*/  IMAD.MOV.U32 R4, RZ, RZ, 0xffff ;  /* 0x0000ffffff047424 */ /* 0x000fe200078e00ff */
[----:B------:R-:W-:Y:S01]  /*38c0*/  UPRMT UR4, UR45, 0x654, UR7 ;  /* 0x000006542d047896 */ /* 0x000fe20008000007 */
[----:B---3--:R-:W-:-:S03]  /*38d0*/  IMAD.SHL.U32 R5, R6, 0x20, RZ ;  /* 0x0000002006057824 */ /* 0x008fc600078e00ff */
[-C--:B------:R-:W-:Y:S02]  /*38e0*/  SHF.L.U32 R4, R4, R6.reuse, RZ ;  /* 0x0000000604047219 */ /* 0x080fe400000006ff */
[----:B------:R-:W-:Y:S01]  /*38f0*/  SHF.L.U32 R6, R3, R6, RZ ;  /* 0x0000000603067219 */ /* 0x000fe200000006ff */
[----:B------:R3:W-:Y:S04]  /*3900*/  STS [UR6+0x180], R5 ;  /* 0x00018005ff007988 */ /* 0x0007e80008000806 */
[----:B------:R3:W-:Y:S04]  /*3910*/  ATOMS.OR RZ, [UR5+0x14], R4 ;  /* 0x00001404ffff798c */ /* 0x0007e8000b000005 */
[----:B------:R3:W-:Y:S01]  /*3920*/  ATOMS.OR RZ, [UR5+0x18], R6 ;  /* 0x00001806ffff798c */ /* 0x0007e2000b000005 */
[----:B------:R-:W-:Y:S03]  /*3930*/  SYNCS.ARRIVE.TRANS64.RED.A1T0 RZ, [UR4], RZ ;  /* 0x000000ffffff79a7 */ /* 0x000fe60008100404 */
[----:B------:R3:W-:Y:S01]  /*3940*/  ATOMS.XOR RZ, [UR5+0x10], R3 ;  /* 0x00001003ffff798c */ /* 0x0007e2000b800005 */
[----:B------:R-:W-:Y:S05]  /*3950*/  BRA `(.L_x_67) ;  /* 0x0000000000107947 */ /* 0x000fea0003800000 */
.L_x_60:
[----:B------:R-:W-:Y:S02]  /*3960*/  MOV R3, 0xffffffff ;  /* 0xffffffff00037802 */ /* 0x000fe40000000f00 */
[----:B------:R-:W-:-:S03]  /*3970*/  MOV R4, 0x39a0 ;  /* 0x000039a000047802 */ /* 0x000fc60000000f00 */
[----:B------:R2:W-:Y:S04]  /*3980*/  STS [UR6+0x180], R3 ;  /* 0x00018003ff007988 */ /* 0x0005e80008000806 */
[----:B-12--5:R-:W-:Y:S05]  /*3990*/  CALL.REL.NOINC `($__internal_1_$__cuda_sm10x_tcgen05_guardrail_trap_phase_invalid_during_alloc) ;  /* 0x0000007000fc7944 */ /* 0x026fea0003c00000 */
.L_x_67:
[----:B------:R-:W-:Y:S05]  /*39a0*/  WARPSYNC.ALL ;  /* 0x0000000000007948 */ /* 0x000fea0003800000 */
[----:B------:R-:W4:Y:S01]  /*39b0*/  S2UR UR4, SR_CgaCtaId ;  /* 0x00000000000479c3 */ /* 0x000f220000008800 */
[----:B------:R-:W-:Y:S01]  /*39c0*/  UMOV UR26, 0x400 ;  /* 0x00000400001a7882 */ /* 0x000fe20000000000 */
[----:B------:R-:W-:-:S06]  /*39d0*/  NOP ;  /* 0x0000000000007918 */ /* 0x000fcc0000000000 */
[----:B------:R-:W-:Y:S06]  /*39e0*/  BAR.ARV 0x6, 0xa0 ;  /* 0x0182800000007b1d */ /* 0x000fec0000002000 */
[----:B------:R-:W1:Y:S01]  /*39f0*/  LDCU UR6, c[0x0][0x38c] ;  /* 0x00007180ff0677ac */ /* 0x000e620008000800 */
[----:B------:R-:W-:Y:S01]  /*3a00*/  LOP3.LUT R0, R0, 0xffff, RZ, 0xc0, !PT ;  /* 0x0000ffff00007812 */ /* 0x000fe200078ec0ff */
[----:B--2---:R-:W-:Y:S01]  /*3a10*/  IMAD.MOV.U32 R9, RZ, RZ, 0x1 ;  /* 0x00000001ff097424 */ /* 0x004fe200078e00ff */
[----:B------:R-:W-:Y:S01]  /*3a20*/  LOP3.LUT R2, R2, 0xffff, RZ, 0xc0, !PT ;  /* 0x0000ffff02027812 */ /* 0x000fe200078ec0ff */
[----:B------:R-:W-:Y:S01]  /*3a30*/  IMAD.MOV.U32 R8, RZ, RZ, RZ ;  /* 0x000000ffff087224 */ /* 0x000fe200078e00ff */
[----:B------:R-:W-:Y:S01]  /*3a40*/  R2UR UR42, R0 ;  /* 0x00000000002a72ca */ /* 0x000fe200000e0000 */
[----:B------:R-:W-:Y:S01]  /*3a50*/  UMOV UR32, URZ ;  /* 0x000000ff00207c82 */ /* 0x000fe20008000000 */
[----:B------:R-:W-:Y:S01]  /*3a60*/  R2UR UR28, R2 ;  /* 0x00000000021c72ca */ /* 0x000fe200000e0000 */
[----:B------:R-:W-:Y:S01]  /*3a70*/  UMOV UR23, URZ ;  /* 0x000000ff00177c82 */ /* 0x000fe20008000000 */
[----:B------:R-:W-:Y:S01]  /*3a80*/  UMOV UR22, URZ ;  /* 0x000000ff00167c82 */ /* 0x000fe20008000000 */
[----:B----4-:R-:W-:-:S02]  /*3a90*/  ULEA UR26, UR4, UR26, 0x18 ;  /* 0x0000001a041a7291 */ /* 0x010fc4000f8ec0ff */
[----:B------:R-:W-:Y:S02]  /*3aa0*/  UISETP.NE.AND UP3, UPT, UR46, URZ, UPT ;  /* 0x000000ff2e00728c */ /* 0x000fe4000bf65270 */
[----:B------:R-:W-:Y:S02]  /*3ab0*/  UIADD3 UR5, UPT, UPT, UR26, 0x8400, URZ ;  /* 0x000084001a057890 */ /* 0x000fe4000fffe0ff */
[----:B------:R-:W-:Y:S02]  /*3ac0*/  UIADD3 UR4, UPT, UPT, UR26, 0x28400, URZ ;  /* 0x000284001a047890 */ /* 0x000fe4000fffe0ff */
[----:B-1----:R-:W-:Y:S01]  /*3ad0*/  UIADD3 UR6, UPT, UPT, UR6, 0x3f, URZ ;  /* 0x0000003f06067890 */ /* 0x002fe2000fffe0ff */
[----:B---3--:R-:W1:Y:S01]  /*3ae0*/  LDS R3, [UR26+0x180] ;  /* 0x0001801aff037984 */ /* 0x008e620008000800 */
[----:B------:R-:W-:Y:S02]  /*3af0*/  USHF.R.U32.HI UR5, URZ, 0x4, UR5 ;  /* 0x00000004ff057899 */ /* 0x000fe40008011605 */
[----:B------:R-:W-:-:S02]  /*3b00*/  USHF.R.S32.HI UR33, URZ, 0x1f, UR6 ;  /* 0x0000001fff217899 */ /* 0x000fc40008011406 */
[----:B------:R-:W-:Y:S02]  /*3b10*/  USHF.R.U32.HI UR4, URZ, 0x4, UR4 ;  /* 0x00000004ff047899 */ /* 0x000fe40008011604 */
[----:B------:R-:W-:Y:S02]  /*3b20*/  ULEA.HI UR33, UR33, UR6, URZ, 0x6 ;  /* 0x0000000621217291 */ /* 0x000fe4000f8f30ff */
[----:B------:R-:W-:Y:S02]  /*3b30*/  ULOP3.LUT UR5, UR5, 0x3fff, URZ, 0xc0, !UPT ;  /* 0x00003fff05057892 */ /* 0x000fe4000f8ec0ff */
[----:B------:R-:W-:Y:S02]  /*3b40*/  USHF.R.S32.HI UR33, URZ, 0x6, UR33 ;  /* 0x00000006ff217899 */ /* 0x000fe40008011421 */
[----:B------:R-:W-:Y:S02]  /*3b50*/  ULOP3.LUT UR30, UR4, 0x3fff, URZ, 0xc0, !UPT ;  /* 0x00003fff041e7892 */ /* 0x000fe4000f8ec0ff */
[----:B------:R-:W-:Y:S01]  /*3b60*/  UISETP.LT.AND UP0, UPT, UR33, 0x1, UPT ;  /* 0x000000012100788c */ /* 0x000fe2000bf01270 */
[----:B------:R-:W-:Y:S01]  /*3b70*/  UMOV UR40, 0x0 ;  /* 0x0000000000287882 */ /* 0x000fe20000000000 */
[----:B------:R-:W-:Y:S01]  /*3b80*/  UMOV UR41, 0x10200010 ;  /* 0x1020001000297882 */ /* 0x000fe20000000000 */
[----:B------:R-:W-:-:S02]  /*3b90*/  ULOP3.LUT UR29, UR5, 0x10000, URZ, 0xfc, !UPT ;  /* 0x00010000051d7892 */ /* 0x000fc4000f8efcff */
[----:B------:R-:W-:Y:S02]  /*3ba0*/  ULOP3.LUT UR30, UR30, 0x10000, URZ, 0xfc, !UPT ;  /* 0x000100001e1e7892 */ /* 0x000fe4000f8efcff */
[----:B------:R-:W-:Y:S01]  /*3bb0*/  USEL UR43, UR33, 0x1, !UP0 ;  /* 0x00000001212b7887 */ /* 0x000fe2000c000000 */
[----:B------:R-:W-:Y:S01]  /*3bc0*/  UMOV UR38, 0x0 ;  /* 0x0000000000267882 */ /* 0x000fe20000000000 */
[----:B------:R-:W-:Y:S01]  /*3bd0*/  UMOV UR39, 0x10200010 ;  /* 0x1020001000277882 */ /* 0x000fe20000000000 */
[----:B------:R-:W-:Y:S01]  /*3be0*/  UMOV UR36, 0x0 ;  /* 0x0000000000247882 */ /* 0x000fe20000000000 */
[----:B------:R-:W-:Y:S01]  /*3bf0*/  UMOV UR37, 0x10200010 ;  /* 0x1020001000257882 */ /* 0x000fe20000000000 */
[----:B------:R-:W-:Y:S01]  /*3c00*/  UMOV UR34, 0x0 ;  /* 0x0000000000227882 */ /* 0x000fe20000000000 */
[----:B------:R-:W-:Y:S01]  /*3c10*/  UMOV UR35, 0x10200010 ;  /* 0x1020001000237882 */ /* 0x000fe20000000000 */
[----:B-1----:R-:W-:Y:S02]  /*3c20*/  R2UR UR44, R3 ;  /* 0x00000000032c72ca */ /* 0x002fe400000e0000 */
[----:B------:R-:W-:-:S13]  /*3c30*/  CS2R R2, SRZ ;  /* 0x0000000000027805 */ /* 0x000fda000001ff00 */
.L_x_78:
[C---:B------:R-:W-:Y:S02]  /*3c40*/  LEA R0, R8.reuse, UR26, 0x3 ;  /* 0x0000001a08007c11 */ /* 0x040fe4000f8e18ff */
[----:B------:R-:W-:Y:S02]  /*3c50*/  SHF.L.U32 R5, R3, 0x1f, RZ ;  /* 0x0000001f03057819 */ /* 0x000fe400000006ff */
[----:B------:R-:W-:Y:S02]  /*3c60*/  LEA R4, R8, UR26, 0x4 ;  /* 0x0000001a08047c11 */ /* 0x000fe4000f8e20ff */
[----:B------:R-:W1:Y:S02]  /*3c70*/  SYNCS.PHASECHK.TRANS64.TRYWAIT P0, [R0+URZ+0xd0], R5 ;  /* 0x0000d005000075a7 */ /* 0x000e6400080011ff */
[----:B-1-3--:R-:W-:Y:S05]  /*3c80*/  @!P0 BRA `(.L_x_71) ;  /* 0x0000006800408947 */ /* 0x00afea0003800000 */
.L_x_179:
[----:B-1----:R-:W1:Y:S01]  /*3c90*/  LDS.128 R4, [R4+0x160] ;  /* 0x0001600004047984 */ /* 0x002e620000000c00 */
[----:B------:R-:W-:Y:S02]  /*3ca0*/  VIADD R0, R0, 0xe0 ;  /* 0x000000e000007836 */ /* 0x000fe40000000000 */
[----:B------:R-:W-:Y:S01]  /*3cb0*/  VIADD R8, R8, 0x1 ;  /* 0x0000000108087836 */ /* 0x000fe20000000000 */
[----:B------:R-:W-:Y:S01]  /*3cc0*/  @!PT LDS RZ, [RZ] ;  /* 0x00000000fffff984 */ /* 0x000fe20000000800 */
[----:B------:R-:W-:Y:S01]  /*3cd0*/  @!PT LDS RZ, [RZ] ;  /* 0x00000000fffff984 */ /* 0x000fe20000000800 */
[----:B------:R-:W-:Y:S01]  /*3ce0*/  @!PT LDS RZ, [RZ] ;  /* 0x00000000fffff984 */ /* 0x000fe20000000800 */
[----:B------:R-:W-:Y:S01]  /*3cf0*/  @!PT LDS RZ, [RZ] ;  /* 0x00000000fffff984 */ /* 0x000fe20000000800 */
[----:B------:R2:W-:Y:S06]  /*3d00*/  MEMBAR.ALL.CTA ;  /* 0x0000000000007992 */ /* 0x0005ec0000008000 */
[----:B--2---:R-:W2:Y:S01]  /*3d10*/  FENCE.VIEW.ASYNC.S ;  /* 0x00000000000073c6 */ /* 0x004ea20000000000 */
[----:B------:R-:W-:-:S04]  /*3d20*/  PRMT R0, RZ, 0x654, R0 ;  /* 0x00000654ff007816 */ /* 0x000fc80000000000 */
[----:B--2---:R2:W-:Y:S01]  /*3d30*/  SYNCS.ARRIVE.TRANS64.RED.A1T0 RZ, [R0+URZ], RZ ;  /* 0x000000ff00ff79a7 */ /* 0x0045e200081004ff */
[----:B-1----:R-:W-:Y:S01]  /*3d40*/  LOP3.LUT P1, RZ, R6, 0x1, RZ, 0xc0, !PT ;  /* 0x0000000106ff7812 */ /* 0x002fe2000782c0ff */
[----:B--2---:R-:W-:-:S12]  /*3d50*/  BRA.U UP3, `(.L_x_72) ;  /* 0x0000000503087547 */ /* 0x004fd8000b800000 */
[----:B------:R-:W1:Y:S01]  /*3d60*/  LDCU UR4, c[0x0][0x38c] ;  /* 0x00007180ff0477ac */ /* 0x000e620008000800 */
[----:B------:R-:W-:Y:S02]  /*3d70*/  PLOP3.LUT P2, PT, PT, PT, PT, 0x80, 0x8 ;  /* 0x000000000008781c */ /* 0x000fe40003f4f070 */
[----:B------:R-:W-:Y:S01]  /*3d80*/  SHF.L.U32 R5, R9, 0x1f, RZ ;  /* 0x0000001f09057819 */ /* 0x000fe200000006ff */
[----:B------:R-:W-:Y:S02]  /*3d90*/  ULEA UR31, UR32, UR26, 0x3 ;  /* 0x0000001a201f7291 */ /* 0x000fe4000f8e18ff */
[----:B------:R-:W-:Y:S02]  /*3da0*/  ULEA UR11, UR32, UR44, 0x7 ;  /* 0x0000002c200b7291 */ /* 0x000fe4000f8e38ff */
[----:B-1----:R-:W-:-:S06]  /*3db0*/  UISETP.GE.AND UP0, UPT, UR4, 0x1, UPT ;  /* 0x000000010400788c */ /* 0x002fcc000bf06270 */
[----:B------:R-:W-:-:S05]  /*3dc0*/  PLOP3.LUT P0, PT, PT, PT, UP0, 0x80, 0x8 ;  /* 0x000000000008781c */ /* 0x000fca0003f0f008 */
[----:B------:R-:W-:-:S08]  /*3dd0*/  @UP0 ULEA UR4, UR23, UR26, 0x3 ;  /* 0x0000001a17040291 */ /* 0x000fd0000f8e18ff */
[----:B------:R-:W-:-:S04]  /*3de0*/  @P0 SHF.L.U32 R0, R2, 0x1f, RZ ;  /* 0x0000001f02000819 */ /* 0x000fc800000006ff */
[----:B------:R1:W2:Y:S01]  /*3df0*/  @P0 SYNCS.PHASECHK.TRANS64.TRYWAIT P2, [UR4], R0 ;  /* 0x00000000ff0005a7 */ /* 0x0002a20008041104 */
[----:B------:R-:W3:Y:S02]  /*3e00*/  SYNCS.PHASECHK.TRANS64.TRYWAIT P0, [UR31+0x110], R5 ;  /* 0x00011005ff0075a7 */ /* 0x000ee4000800111f */
[----:B-123--:R-:W-:Y:S05]  /*3e10*/  @!P0 BRA `(.L_x_73) ;  /* 0x0000006400f08947 */ /* 0x00efea0003800000 */
.L_x_181:
[----:B------:R-:W-:Y:S01]  /*3e20*/  UMOV UR27, UR22 ;  /* 0x00000016001b7c82 */ /* 0x000fe20008000000 */
[----:B------:R-:W-:Y:S05]  /*3e30*/  BRA.U !UP0, `(.L_x_74) ;  /* 0x0000000108c07547 */ /* 0x000fea000b800000 */
[----:B------:R-:W-:Y:S02]  /*3e40*/  UIADD3 UR27, UPT, UPT, UR43, UR22, URZ ;  /* 0x000000162b1b7290 */ /* 0x000fe4000fffe0ff */
[----:B------:R-:W-:Y:S01]  /*3e50*/  UPLOP3.LUT UP2, UPT, UPT, UPT, UPT, 0x40, 0x4 ;  /* 0x000000000004789c */ /* 0x000fe20003f4e870 */
[----:B------:R-:W-:Y:S01]  /*3e60*/  UMOV UR24, UR33 ;  /* 0x0000002100187c82 */ /* 0x000fe20008000000 */
[----:B------:R-:W-:-:S09]  /*3e70*/  UMOV UR10, UR23 ;  /* 0x00000017000a7c82 */ /* 0x000fd20008000000 */
.L_x_77:
[----:B--2---:R-:W-:Y:S01]  /*3e80*/  ULEA UR5, UR10, UR26, 0x3 ;  /* 0x0000001a0a057291 */ /* 0x004fe2000f8e18ff */
[----:B---3--:R-:W-:Y:S11]  /*3e90*/  @P2 BRA `(.L_x_75) ;  /* 0x00000000000c2947 */ /* 0x008ff60003800000 */
[----:B-1----:R-:W-:Y:S04]  /*3ea0*/  SHF.L.U32 R5, R2, 0x1f, RZ ;  /* 0x0000001f02057819 */ /* 0x002fe800000006ff */
[----:B------:R-:W1:Y:S02]  /*3eb0*/  SYNCS.PHASECHK.TRANS64.TRYWAIT P0, [UR5], R5 ;  /* 0x00000005ff0075a7 */ /* 0x000e640008001105 */
[----:B-1----:R-:W-:Y:S05]  /*3ec0*/  @!P0 BRA `(.L_x_76) ;  /* 0x0000006400dc8947 */ /* 0x002fea0003800000 */
.L_x_75:
[----:B------:R-:W-:Y:S01]  /*3ed0*/  UISETP.NE.AND UP0, UPT, UR24, 0x1, UPT ;  /* 0x000000011800788c */ /* 0x000fe2000bf05270 */
[----:B------:R-:W-:Y:S01]  /*3ee0*/  PLOP3.LUT P2, PT, PT, PT, PT, 0x80, 0x8 ;  /* 0x000000000008781c */ /* 0x000fe20003f4f070 */
[----:B------:R-:W-:Y:S02]  /*3ef0*/  UIADD3 UR4, UPT, UPT, UR10, 0x1, URZ ;  /* 0x000000010a047890 */ /* 0x000fe4000fffe0ff */
[----:B------:R-:W-:Y:S02]  /*3f00*/  UIADD3 UR25, UPT, UPT, UR5, 0x40, URZ ;  /* 0x0000004005197890 */ /* 0x000fe4000fffe0ff */
[----:B------:R-:W-:Y:S01]  /*3f10*/  UISETP.NE.AND UP1, UPT, UR4, 0x8, UPT ;  /* 0x000000080400788c */ /* 0x000fe2000bf25270 */
[----:B------:R-:W-:Y:S01]  /*3f20*/  PLOP3.LUT P0, PT, PT, PT, UP0, 0x80, 0x8 ;  /* 0x000000000008781c */ /* 0x000fe20003f0f008 */
[----:B------:R-:W-:Y:S02]  /*3f30*/  UIADD3 UR22, UPT, UPT, UR22, 0x1, URZ ;  /* 0x0000000116167890 */ /* 0x000fe4000fffe0ff */
[----:B------:R-:W-:Y:S02]  /*3f40*/  USEL UR6, URZ, 0x1, UP1 ;  /* 0x00000001ff067887 */ /* 0x000fe40008800000 */
[----:B------:R-:W-:Y:S02]  /*3f50*/  USEL UR23, UR4, URZ, UP1 ;  /* 0x000000ff04177287 */ /* 0x000fe40008800000 */
[----:B------:R-:W-:Y:S02]  /*3f60*/  UIADD3 UR24, UPT, UPT, UR24, -0x1, URZ ;  /* 0xffffffff18187890 */ /* 0x000fe4000fffe0ff */
[----:B------:R-:W-:Y:S01]  /*3f70*/  @UP0 ULEA UR4, UR23, UR26, 0x3 ;  /* 0x0000001a17040291 */ /* 0x000fe2000f8e18ff */
[----:B------:R-:W-:Y:S01]  /*3f80*/  LOP3.LUT R2, R2, UR6, RZ, 0x3c, !PT ;  /* 0x0000000602027c12 */ /* 0x000fe2000f8e3cff */
[----:B------:R-:W-:Y:S02]  /*3f90*/  ULEA UR6, UR10, UR30, 0x9 ;  /* 0x0000001e0a067291 */ /* 0x000fe4000f8e48ff */
[----:B------:R-:W-:Y:S01]  /*3fa0*/  UISETP.NE.AND UP0, UPT, UR22, UR27, UPT ;  /* 0x0000001b1600728c */ /* 0x000fe2000bf05270 */
[----:B-1----:R-:W-:Y:S01]  /*3fb0*/  @P0 SHF.L.U32 R0, R2, 0x1f, RZ ;  /* 0x0000001f02000819 */ /* 0x002fe200000006ff */
[----:B------:R-:W-:Y:S02]  /*3fc0*/  UIADD3 UR20, UPT, UPT, UR6, 0x2, URZ ;  /* 0x0000000206147890 */ /* 0x000fe4000fffe0ff */
[----:B------:R-:W-:Y:S01]  /*3fd0*/  UIADD3 UR16, UPT, UPT, UR6, 0x4, URZ ;  /* 0x0000000406107890 */ /* 0x000fe2000fffe0ff */
[----:B------:R2:W3:Y:S01]  /*3fe0*/  @P0 SYNCS.PHASECHK.TRANS64.TRYWAIT P2, [UR4], R0 ;  /* 0x00000000ff0005a7 */ /* 0x0004e20008041104 */
[----:B------:R-:W-:Y:S02]  /*3ff0*/  ULEA UR4, UR10, UR29, 0xa ;  /* 0x0000001d0a047291 */ /* 0x000fe4000f8e50ff */
[----:B------:R-:W-:Y:S02]  /*4000*/  UIADD3 UR12, UPT, UPT, UR6, 0x6, URZ ;  /* 0x00000006060c7890 */ /* 0x000fe4000fffe0ff */
[----:B------:R-:W-:Y:S02]  /*4010*/  UIADD3 UR18, UPT, UPT, UR4, 0x2, URZ ;  /* 0x0000000204127890 */ /* 0x000fe4000fffe0ff */
[----:B------:R-:W-:Y:S02]  /*4020*/  UIADD3 UR14, UPT, UPT, UR4, 0x4, URZ ;  /* 0x00000004040e7890 */ /* 0x000fe4000fffe0ff */
[----:B------:R-:W-:Y:S01]  /*4030*/  UIADD3 UR8, UPT, UPT, UR4, 0x6, URZ ;  /* 0x0000000604087890 */ /* 0x000fe2000fffe0ff */
[----:B------:R-:W-:Y:S01]  /*4040*/  UMOV UR7, 0x40004040 ;  /* 0x4000404000077882 */ /* 0x000fe20000000000 */
[----:B------:R-:W-:Y:S01]  /*4050*/  UMOV UR5, 0x40004040 ;  /* 0x4000404000057882 */ /* 0x000fe20000000000 */
[----:B------:R-:W-:Y:S01]  /*4060*/  UMOV UR21, 0x40004040 ;  /* 0x4000404000157882 */ /* 0x000fe20000000000 */
[----:B------:R2:W-:Y:S01]  /*4070*/  UTCHMMA.2CTA gdesc[UR4], gdesc[UR6], tmem[UR11], tmem[UR40], idesc[UR41], UP2 ;  /* 0x00ff2806040075ea */ /* 0x0005e2000920000b */
[----:B------:R-:W-:Y:S01]  /*4080*/  UPLOP3.LUT UP2, UPT, UPT, UPT, UPT, 0x80, 0x8 ;  /* 0x000000000008789c */ /* 0x000fe20003f4f070 */
[----:B------:R-:W-:Y:S01]  /*4090*/  UMOV UR19, 0x40004040 ;  /* 0x4000404000137882 */ /* 0x000fe20000000000 */
[----:B------:R-:W-:Y:S01]  /*40a0*/  UMOV UR17, 0x40004040 ;  /* 0x4000404000117882 */ /* 0x000fe20000000000 */
[----:B------:R2:W-:Y:S01]  /*40b0*/  UTCHMMA.2CTA gdesc[UR18], gdesc[UR20], tmem[UR11], tmem[UR38], idesc[UR39], UPT ;  /* 0x00ff2614120075ea */ /* 0x0005e2000ba0000b */
[----:B------:R-:W-:Y:S01]  /*40c0*/  UMOV UR15, 0x40004040 ;  /* 0x40004040000f7882 */ /* 0x000fe20000000000 */
[----:B------:R-:W-:Y:S01]  /*40d0*/  UMOV UR13, 0x40004040 ;  /* 0x40004040000d7882 */ /* 0x000fe20000000000 */
[----:B------:R-:W-:Y:S01]  /*40e0*/  UMOV UR9, 0x40004040 ;  /* 0x4000404000097882 */ /* 0x000fe20000000000 */
[----:B------:R2:W-:Y:S01]  /*40f0*/  UTCHMMA.2CTA gdesc[UR14], gdesc[UR16], tmem[UR11], tmem[UR36], idesc[UR37], UPT ;  /* 0x00ff24100e0075ea */ /* 0x0005e2000ba0000b */
[----:B------:R2:W-:Y:S01]  /*4100*/  UTCHMMA.2CTA gdesc[UR8], gdesc[UR12], tmem[UR11], tmem[UR34], idesc[UR35], UPT ;  /* 0x00ff220c080075ea */ /* 0x0005e2000ba0000b */
[----:B------:R2:W-:Y:S01]  /*4110*/  UTCBAR.2CTA.MULTICAST [UR25], URZ, UR28 ;  /* 0x000000ff190073e9 */ /* 0x0005e2000820081c */
[----:B------:R-:W-:Y:S01]  /*4120*/  UMOV UR10, UR23 ;  /* 0x00000017000a7c82 */ /* 0x000fe20008000000 */
[----:B------:R-:W-:Y:S05]  /*4130*/  BRA.U UP0, `(.L_x_77) ;  /* 0xfffffffd00507547 */ /* 0x000fea000b83ffff */
.L_x_74:
[----:B--2---:R-:W-:Y:S01]  /*4140*/  UIADD3 UR4, UPT, UPT, UR31, 0xf0, URZ ;  /* 0x000000f01f047890 */ /* 0x004fe2000fffe0ff */
[----:B------:R-:W-:-:S08]  /*4150*/  UMOV UR22, UR27 ;  /* 0x0000001b00167c82 */ /* 0x000fd00008000000 */
[----:B------:R2:W-:Y:S01]  /*4160*/  UTCBAR.2CTA.MULTICAST [UR4], URZ, UR42 ;  /* 0x000000ff040073e9 */ /* 0x0005e2000820082a */
[----:B------:R-:W-:Y:S02]  /*4170*/  NOP ;  /* 0x0000000000007918 */ /* 0x000fe40000000000 */
.L_x_72:
[----:B--2---:R-:W-:Y:S01]  /*4180*/  UIADD3 UR4, UPT, UPT, UR32, 0x1, URZ ;  /* 0x0000000120047890 */ /* 0x004fe2000fffe0ff */
[----:B------:R-:W-:-:S03]  /*4190*/  ISETP.NE.AND P0, PT, R8, 0x2, PT ;  /* 0x000000020800780c */ /* 0x000fc60003f05270 */
[----:B------:R-:W-:Y:S01]  /*41a0*/  UISETP.NE.AND UP0, UPT, UR4, 0x4, UPT ;  /* 0x000000040400788c */ /* 0x000fe2000bf05270 */
[----:B-1----:R-:W-:Y:S02]  /*41b0*/  SEL R0, RZ, 0x1, P0 ;  /* 0x00000001ff007807 */ /* 0x002fe40000000000 */
[----:B------:R-:W-:Y:S01]  /*41c0*/  SEL R8, R8, RZ, P0 ;  /* 0x000000ff08087207 */ /* 0x000fe20000000000 */
[----:B------:R-:W-:Y:S01]  /*41d0*/  USEL UR5, URZ, 0x1, UP0 ;  /* 0x00000001ff057887 */ /* 0x000fe20008000000 */
[----:B------:R-:W-:Y:S01]  /*41e0*/  LOP3.LUT R3, R3, R0, RZ, 0x3c, !PT ;  /* 0x0000000003037212 */ /* 0x000fe200078e3cff */
[----:B------:R-:W-:-:S04]  /*41f0*/  USEL UR32, UR4, URZ, UP0 ;  /* 0x000000ff04207287 */ /* 0x000fc80008000000 */
[----:B------:R-:W-:Y:S01]  /*4200*/  LOP3.LUT R9, R9, UR5, RZ, 0x3c, !PT ;  /* 0x0000000509097c12 */ /* 0x000fe2000f8e3cff */
[----:B------:R-:W-:Y:S07]  /*4210*/  @P1 BRA `(.L_x_78) ;  /* 0xfffffff800881947 */ /* 0x000fee000383ffff */
[----:B------:R-:W1:Y:S01]  /*4220*/  S2UR UR8, SR_CgaCtaId ;  /* 0x00000000000879c3 */ /* 0x000e620000008800 */
[----:B------:R-:W-:Y:S01]  /*4230*/  ELECT P0, URZ, PT ;  /* 0x0000000000ff782f */ /* 0x000fe20003800000 */
[----:B------:R-:W-:Y:S01]  /*4240*/  HFMA2 R0, -RZ, RZ, 0, 5.9604644775390625e-08 ;  /* 0x00000001ff007431 */ /* 0x000fe200000001ff */
[----:B------:R-:W-:-:S05]  /*4250*/  UMOV UR4, 0x40 ;  /* 0x0000004000047882 */ /* 0x000fca0000000000 */
[----:B------:R-:W-:Y:S01]  /*4260*/  UVIRTCOUNT.DEALLOC.SMPOOL 0x80 ;  /* 0x000000800000784c */ /* 0x000fe20000000000 */
[----:B------:R-:W-:Y:S02]  /*4270*/  UISETP.NE.AND UP1, UPT, UR46, URZ, UPT ;  /* 0x000000ff2e00728c */ /* 0x000fe4000bf25270 */
[----:B-1----:R-:W-:-:S09]  /*4280*/  ULEA UR8, UR8, UR4, 0x18 ;  /* 0x0000000408087291 */ /* 0x002fd2000f8ec0ff */
[----:B------:R1:W-:Y:S01]  /*4290*/  @P0 STS.U8 [UR8+0x1c], R0 ;  /* 0x00001c00ff000988 */ /* 0x0003e20008000008 */
[----:B------:R-:W-:Y:S05]  /*42a0*/  BRA.U UP1, `(.L_x_79) ;  /* 0x0000000101a07547 */ /* 0x000fea000b800000 */
[----:B------:R-:W-:Y:S01]  /*42b0*/  UIADD3 UR7, UPT, UPT, UR26, 0x110, URZ ;  /* 0x000001101a077890 */ /* 0x000fe2000fffe0ff */
[----:B------:R-:W-:-:S03]  /*42c0*/  SHF.L.U32 R3, R9, 0x1f, RZ ;  /* 0x0000001f09037819 */ /* 0x000fc600000006ff */
[----:B------:R-:W-:-:S09]  /*42d0*/  ULEA UR4, UR32, UR7, 0x3 ;  /* 0x0000000720047291 */ /* 0x000fd2000f8e18ff */
[----:B------:R-:W2:Y:S02]  /*42e0*/  SYNCS.PHASECHK.TRANS64.TRYWAIT P0, [UR4], R3 ;  /* 0x00000003ff0075a7 */ /* 0x000ea40008001104 */
[----:B--2---:R-:W-:Y:S05]  /*42f0*/  @!P0 BRA `(.L_x_80) ;  /* 0x0000006000e88947 */ /* 0x004fea0003800000 */
.L_x_184:
        /* <DEDUP_REMOVED lines=9> */
.L_x_186:
        /* <DEDUP_REMOVED lines=9> */
.L_x_188:
[----:B------:R-:W-:-:S04]  /*4420*/  UIADD3 UR4, UPT, UPT, UR4, 0x1, URZ ;  /* 0x0000000104047890 */ /* 0x000fc8000fffe0ff */
[----:B------:R-:W-:-:S04]  /*4430*/  UISETP.NE.AND UP0, UPT, UR4, 0x4, UPT ;  /* 0x000000040400788c */ /* 0x000fc8000bf05270 */
[----:B------:R-:W-:Y:S02]  /*4440*/  USEL UR5, URZ, 0x1, UP0 ;  /* 0x00000001ff057887 */ /* 0x000fe40008000000 */
[----:B------:R-:W-:-:S04]  /*4450*/  USEL UR4, UR4, URZ, UP0 ;  /* 0x000000ff04047287 */ /* 0x000fc80008000000 */
[----:B------:R-:W-:Y:S01]  /*4460*/  ULEA UR4, UR4, UR7, 0x3 ;  /* 0x0000000704047291 */ /* 0x000fe2000f8e18ff */
[----:B-1----:R-:W-:-:S04]  /*4470*/  LOP3.LUT R3, R2, UR5, RZ, 0x3c, !PT ;  /* 0x0000000502037c12 */ /* 0x002fc8000f8e3cff */
[----:B------:R-:W-:Y:S01]  /*4480*/  SHF.L.U32 R3, R3, 0x1f, RZ ;  /* 0x0000001f03037819 */ /* 0x000fe200000006ff */
[----:B------:R-:W-:-:S04]  /*4490*/  IMAD.U32 R0, RZ, RZ, UR4 ;  /* 0x00000004ff007e24 */ /* 0x000fc8000f8e00ff */
[----:B------:R1:W2:Y:S03]  /*44a0*/  SYNCS.PHASECHK.TRANS64.TRYWAIT P0, [R0+URZ], R3 ;  /* 0x00000003000075a7 */ /* 0x0002a600080011ff */
[----:B--2---:R-:W-:Y:S05]  /*44b0*/  @!P0 NANOSLEEP.SYNCS 0x989680 ;  /* 0x009896800000895d */ /* 0x004fea0003900000 */
[----:B------:R-:W2:Y:S02]  /*44c0*/  @!P0 SYNCS.PHASECHK.TRANS64 P0, [R0+URZ], R3 ;  /* 0x00000003000085a7 */ /* 0x000ea400080010ff */
[----:B--2---:R-:W-:Y:S05]  /*44d0*/  @P0 BRA `(.L_x_83) ;  /* 0x0000000000200947 */ /* 0x004fea0003800000 */
.L_x_84:
[----:B--2---:R2:W4:Y:S02]  /*44e0*/  SYNCS.PHASECHK.TRANS64.TRYWAIT P0, [R0+URZ], R3 ;  /* 0x00000003000075a7 */ /* 0x00452400080011ff */
[----:B----4-:R-:W-:Y:S05]  /*44f0*/  @!P0 NANOSLEEP.SYNCS 0x989680 ;  /* 0x009896800000895d */ /* 0x010fea0003900000 */
[----:B------:R-:W4:Y:S02]  /*4500*/  @!P0 SYNCS.PHASECHK.TRANS64 P0, [R0+URZ], R3 ;  /* 0x00000003000085a7 */ /* 0x000f2400080010ff */
[----:B----4-:R-:W-:Y:S05]  /*4510*/  @!P0 BRA `(.L_x_84) ;  /* 0xfffffffc00f08947 */ /* 0x010fea000383ffff */
[----:B------:R-:W-:Y:S05]  /*4520*/  BRA `(.L_x_83) ;  /* 0x00000000000c7947 */ /* 0x000fea0003800000 */
.L_x_79:
[----:B------:R-:W-:-:S04]  /*4530*/  UIADD3 UR4, UPT, UPT, UR26, 0x150, URZ ;  /* 0x000001501a047890 */ /* 0x000fc8000fffe0ff */
[----:B------:R-:W-:-:S09]  /*4540*/  UPRMT UR4, UR45, 0x654, UR4 ;  /* 0x000006542d047896 */ /* 0x000fd20008000004 */
[----:B------:R-:W-:Y:S03]  /*4550*/  SYNCS.ARRIVE.TRANS64.RED.A1T0 RZ, [UR4], RZ ;  /* 0x000000ffffff79a7 */ /* 0x000fe60008100404 */
.L_x_83:
[----:B-12---:R-:W-:Y:S01]  /*4560*/  SHF.L.U32 R3, RZ, 0x1f, RZ ;  /* 0x0000001fff037819 */ /* 0x006fe200000006ff */
[----:B------:R-:W-:Y:S01]  /*4570*/  UIADD3 UR4, UPT, UPT, UR26, 0x150, URZ ;  /* 0x000001501a047890 */ /* 0x000fe2000fffe0ff */
[----:B------:R-:W-:Y:S02]  /*4580*/  PLOP3.LUT P0, PT, PT, PT, UP1, 0x80, 0x8 ;  /* 0x000000000008781c */ /* 0x000fe40003f0f018 */
[----:B------:R-:W1:Y:S02]  /*4590*/  SYNCS.PHASECHK.TRANS64.TRYWAIT P1, [UR26+0x150], R3 ;  /* 0x00015003ff0075a7 */ /* 0x000e64000802111a */
[----:B-1----:R-:W-:Y:S09]  /*45a0*/  @!P1 BRA `(.L_x_85) ;  /* 0x0000006000849947 */ /* 0x002ff20003800000 */
.L_x_190:
[----:B------:R-:W-:Y:S01]  /*45b0*/  @!UP1 UPRMT UR4, UR45, 0x654, UR4 ;  /* 0x000006542d049896 */ /* 0x000fe20008000004 */
[----:B------:R-:W-:Y:S01]  /*45c0*/  UMOV UR5, 0xffff ;  /* 0x0000ffff00057882 */ /* 0x000fe20000000000 */
[----:B------:R-:W-:-:S07]  /*45d0*/  UMOV UR6, 0x1 ;  /* 0x0000000100067882 */ /* 0x000fce0000000000 */
[----:B------:R-:W-:Y:S01]  /*45e0*/  @!P0 SYNCS.ARRIVE.TRANS64.RED.A1T0 RZ, [UR4], RZ ;  /* 0x000000ffffff89a7 */ /* 0x000fe20008100404 */
[----:B------:R-:W-:Y:S01]  /*45f0*/  NOP ;  /* 0x0000000000007918 */ /* 0x000fe20000000000 */
[----:B-1----:R-:W1:Y:S01]  /*4600*/  LDS R0, [UR8+0x14] ;  /* 0x00001408ff007984 */ /* 0x002e620008000800 */
[----:B------:R-:W-:-:S04]  /*4610*/  ULOP3.LUT UR4, UR44, 0xffff, URZ, 0xc0, !UPT ;  /* 0x0000ffff2c047892 */ /* 0x000fc8000f8ec0ff */
[----:B------:R-:W-:-:S04]  /*4620*/  USHF.R.U32.HI UR4, URZ, 0x5, UR4 ;  /* 0x00000005ff047899 */ /* 0x000fc80008011604 */
[----:B------:R-:W-:Y:S02]  /*4630*/  USHF.L.U32 UR5, UR5, UR4, URZ ;  /* 0x0000000405057299 */ /* 0x000fe400080006ff */
[----:B------:R-:W-:-:S04]  /*4640*/  USHF.L.U32 UR4, UR6, UR4, URZ ;  /* 0x0000000406047299 */ /* 0x000fc800080006ff */
[----:B-1----:R-:W-:-:S04]  /*4650*/  LOP3.LUT R0, R0, UR5, RZ, 0xc0, !PT ;  /* 0x0000000500007c12 */ /* 0x002fc8000f8ec0ff */
[----:B------:R-:W-:-:S13]  /*4660*/  ISETP.NE.AND P0, PT, R0, UR5, PT ;  /* 0x0000000500007c0c */ /* 0x000fda000bf05270 */
[----:B------:R-:W-:Y:S05]  /*4670*/  @P0 BRA `(.L_x_86) ;  /* 0x0000000000580947 */ /* 0x000fea0003800000 */
[----:B------:R-:W1:Y:S02]  /*4680*/  LDS R0, [UR8+0x18] ;  /* 0x00001808ff007984 */ /* 0x000e640008000800 */
[----:B-1----:R-:W-:-:S04]  /*4690*/  LOP3.LUT R0, R0, UR4, RZ, 0xc0, !PT ;  /* 0x0000000400007c12 */ /* 0x002fc8000f8ec0ff */
[----:B------:R-:W-:-:S13]  /*46a0*/  ISETP.NE.AND P0, PT, R0, UR4, PT ;  /* 0x0000000400007c0c */ /* 0x000fda000bf05270 */
[----:B------:R-:W-:Y:S05]  /*46b0*/  @P0 BRA `(.L_x_87) ;  /* 0x00000000003c0947 */ /* 0x000fea0003800000 */
[----:B------:R-:W1:Y:S01]  /*46c0*/  S2R R2, SR_LANEID ;  /* 0x0000000000027919 */ /* 0x000e620000000000 */
[----:B------:R-:W-:Y:S01]  /*46d0*/  ULOP3.LUT UR5, URZ, UR5, URZ, 0x33, !UPT ;  /* 0x00000005ff057292 */ /* 0x000fe2000f8e33ff */
[----:B------:R-:W-:Y:S01]  /*46e0*/  LOP3.LUT R4, RZ, UR4, RZ, 0x33, !PT ;  /* 0x00000004ff047c12 */ /* 0x000fe2000f8e33ff */
[----:B------:R-:W-:Y:S02]  /*46f0*/  VOTEU.ANY UR4, UPT, PT ;  /* 0x0000000000047886 */ /* 0x000fe400038e0100 */
[----:B------:R-:W-:Y:S01]  /*4700*/  UFLO.U32 UR4, UR4 ;  /* 0x00000004000472bd */ /* 0x000fe200080e0000 */
[----:B------:R-:W2:Y:S01]  /*4710*/  REDUX UR6, R4 ;  /* 0x00000000040673c4 */ /* 0x000ea20000000000 */
[----:B------:R-:W-:-:S06]  /*4720*/  IMAD.U32 R0, RZ, RZ, UR5 ;  /* 0x00000005ff007e24 */ /* 0x000fcc000f8e00ff */
[----:B------:R4:W-:Y:S01]  /*4730*/  UTCATOMSWS.AND URZ, UR5 ;  /* 0x0000000500ff79e3 */ /* 0x0009e20008000000 */
[----:B------:R-:W3:Y:S01]  /*4740*/  REDUX UR7, R0 ;  /* 0x00000000000773c4 */ /* 0x000ee20000000000 */
[----:B-1----:R-:W-:Y:S01]  /*4750*/  ISETP.EQ.U32.AND P0, PT, R2, UR4, PT ;  /* 0x0000000402007c0c */ /* 0x002fe2000bf02070 */
[----:B--2---:R-:W-:Y:S01]  /*4760*/  IMAD.U32 R2, RZ, RZ, UR6 ;  /* 0x00000006ff027e24 */ /* 0x004fe2000f8e00ff */
[----:B---3--:R-:W-:-:S11]  /*4770*/  MOV R3, UR7 ;  /* 0x0000000700037c02 */ /* 0x008fd60008000f00 */
[----:B------:R4:W-:Y:S04]  /*4780*/  @P0 ATOMS.AND RZ, [UR8+0x14], R3 ;  /* 0x00001403ffff098c */ /* 0x0009e8000a800008 */
[----:B------:R4:W-:Y:S01]  /*4790*/  @P0 ATOMS.AND RZ, [UR8+0x18], R2 ;  /* 0x00001802ffff098c */ /* 0x0009e2000a800008 */
[----:B------:R-:W-:Y:S05]  /*47a0*/  BRA `(.L_x_88) ;  /* 0x0000000000147947 */ /* 0x000fea0003800000 */
.L_x_87:
[----:B------:R-:W-:Y:S02]  /*47b0*/  MOV R2, 0x47d0 ;  /* 0x000047d000027802 */ /* 0x000fe40000000f00 */
[----:B---3-5:R-:W-:Y:S05]  /*47c0*/  CALL.REL.NOINC `($__internal_0_$__cuda_sm10x_tcgen05_guardrail_trap_col_being_dealloced_not_returned_by_alloc) ;  /* 0x0000006400647944 */ /* 0x028fea0003c00000 */
[----:B------:R-:W-:Y:S05]  /*47d0*/  BRA `(.L_x_88) ;  /* 0x0000000000087947 */ /* 0x000fea0003800000 */
.L_x_86:
[----:B------:R-:W-:Y:S02]  /*47e0*/  MOV R2, 0x4800 ;  /* 0x0000480000027802 */ /* 0x000fe40000000f00 */
[----:B---3-5:R-:W-:Y:S05]  /*47f0*/  CALL.REL.NOINC `($__internal_2_$__cuda_sm10x_tcgen05_guardrail_trap_unallocated_columns_being_dealloced) ;  /* 0x0000006400707944 */ /* 0x028fea0003c00000 */
.L_x_88:
[----:B------:R-:W-:Y:S01]  /*4800*/  NOP ;  /* 0x0000000000007918 */ /* 0x000fe20000000000 */
[----:B----4-:R-:W-:Y:S05]  /*4810*/  EXIT ;  /* 0x000000000000794d */ /* 0x010fea0003800000 */
.L_x_59:
[----:B------:R-:W-:-:S09]  /*4820*/  UISETP.NE.OR UP0, UPT, UR20, 0x3, !UP4 ;  /* 0x000000031400788c */ /* 0x000fd2000e705670 */
[----:B------:R-:W-:Y:S05]  /*4830*/  BRA.U UP0, `(.L_x_89) ;  /* 0x0000001100847547 */ /* 0x000fea000b800000 */
[----:B------:R-:W2:Y:S01]  /*4840*/  LDCU.64 UR4, c[0x0][0x888] ;  /* 0x00011100ff0477ac */ /* 0x000ea20008000a00 */
[----:B------:R-:W3:Y:S01]  /*4850*/  S2UR UR10, SR_CgaCtaId ;  /* 0x00000000000a79c3 */ /* 0x000ee20000008800 */
[----:B------:R-:W-:Y:S02]  /*4860*/  HFMA2 R9, -RZ, RZ, 0, 0 ;  /* 0x00000000ff097431 */ /* 0x000fe400000001ff */
[----:B------:R-:W-:Y:S01]  /*4870*/  IMAD.MOV.U32 R11, RZ, RZ, 0x1 ;  /* 0x00000001ff0b7424 */ /* 0x000fe200078e00ff */
[----:B------:R-:W4:Y:S01]  /*4880*/  LDCU UR38, c[0x0][0x370] ;  /* 0x00006e00ff2677ac */ /* 0x000f220008000800 */
[----:B------:R-:W-:Y:S01]  /*4890*/  IMAD.MOV.U32 R10, RZ, RZ, RZ ;  /* 0x000000ffff0a7224 */ /* 0x000fe200078e00ff */
[----:B------:R-:W-:Y:S01]  /*48a0*/  MOV R3, 0x2000 ;  /* 0x0000200000037802 */ /* 0x000fe20000000f00 */
[----:B------:R-:W4:Y:S01]  /*48b0*/  LDCU.128 UR44, c[0x0][0xb10] ;  /* 0x00016200ff2c77ac */ /* 0x000f220008000c00 */
[----:B------:R-:W1:Y:S01]  /*48c0*/  LDC.64 R12, c[0x0][0x348] ;  /* 0x0000d200ff0c7b82 */ /* 0x000e620000000a00 */
[----:B------:R-:W3:Y:S01]  /*48d0*/  LDCU UR37, c[0x0][0x374] ;  /* 0x00006e80ff2577ac */ /* 0x000ee20008000800 */
[----:B------:R-:W3:Y:S01]  /*48e0*/  LDCU.64 UR30, c[0x0][0x890] ;  /* 0x00011200ff1e77ac */ /* 0x000ee20008000a00 */
[----:B------:R-:W3:Y:S01]  /*48f0*/  LDCU UR15, c[0x0][0xb0c] ;  /* 0x00016180ff0f77ac */ /* 0x000ee20008000800 */
[----:B--2---:R-:W-:Y:S01]  /*4900*/  UISETP.NE.U32.AND UP0, UPT, UR4, URZ, UPT ;  /* 0x000000ff0400728c */ /* 0x004fe2000bf05070 */
[----:B------:R-:W2:Y:S01]  /*4910*/  LDCU UR51, c[0x0][0xb20] ;  /* 0x00016400ff3377ac */ /* 0x000ea20008000800 */
[----:B------:R-:W2:Y:S01]  /*4920*/  LDCU UR4, c[0x0][0xb30] ;  /* 0x00016600ff0477ac */ /* 0x000ea20008000800 */
[----:B------:R-:W-:Y:S01]  /*4930*/  UMOV UR21, 0x400 ;  /* 0x0000040000157882 */ /* 0x000fe20000000000 */
[----:B----4-:R-:W-:-:S02]  /*4940*/  UIMAD.WIDE.U32 UR6, UR38, UR44, URZ ;  /* 0x0000002c260672a5 */ /* 0x010fc4000f8e00ff */
[----:B---3--:R-:W-:Y:S02]  /*4950*/  UIMAD.WIDE.U32 UR8, UR37, UR47, URZ ;  /* 0x0000002f250872a5 */ /* 0x008fe4000f8e00ff */
[----:B------:R-:W-:Y:S02]  /*4960*/  ULEA UR21, UR10, UR21, 0x18 ;  /* 0x000000150a157291 */ /* 0x000fe4000f8ec0ff */
[----:B------:R-:W-:Y:S02]  /*4970*/  UISETP.NE.U32.AND UP6, UPT, UR30, URZ, UPT ;  /* 0x000000ff1e00728c */ /* 0x000fe4000bfc5070 */
[----:B------:R-:W-:Y:S02]  /*4980*/  UIADD3 UR39, UPT, UPT, UR21, 0x98, URZ ;  /* 0x0000009815277890 */ /* 0x000fe4000fffe0ff */
[----:B------:R-:W-:Y:S02]  /*4990*/  UIADD3 UR33, UPT, UPT, UR21, 0x80, URZ ;  /* 0x0000008015217890 */ /* 0x000fe4000fffe0ff */
[----:B------:R-:W-:-:S02]  /*49a0*/  UIADD3 UR25, UPT, UPT, UR21, 0x88, URZ ;  /* 0x0000008815197890 */ /* 0x000fc4000fffe0ff */
[----:B------:R-:W-:Y:S02]  /*49b0*/  UIADD3 UR17, UPT, UPT, UR21, 0x90, URZ ;  /* 0x0000009015117890 */ /* 0x000fe4000fffe0ff */
[----:B------:R-:W-:Y:S02]  /*49c0*/  UISETP.NE.AND.EX UP5, UPT, UR5, URZ, UPT, UP0 ;  /* 0x000000ff0500728c */ /* 0x000fe4000bfa5300 */
[----:B------:R-:W-:Y:S01]  /*49d0*/  UISETP.NE.AND UP0, UPT, UR42, 0x1, UPT ;  /* 0x000000012a00788c */ /* 0x000fe2000bf05270 */
[----:B------:R-:W-:Y:S01]  /*49e0*/  UMOV UR49, UR7 ;  /* 0x0000000700317c82 */ /* 0x000fe20008000000 */
[----:B------:R-:W-:Y:S01]  /*49f0*/  UMOV UR48, UR9 ;  /* 0x0000000900307c82 */ /* 0x000fe20008000000 */
[----:B------:R-:W-:Y:S02]  /*4a00*/  UISETP.NE.AND UP0, UPT, UR15, 0x1, UPT ;  /* 0x000000010f00788c */ /* 0x000fe4000bf05270 */
[----:B------:R-:W-:Y:S02]  /*4a10*/  UPLOP3.LUT UP4, UPT, UPT, UPT, UPT, 0x40, 0x4 ;  /* 0x000000000004789c */ /* 0x000fe40003f8e870 */
[----:B------:R-:W-:Y:S01]  /*4a20*/  UISETP.GE.AND UP2, UPT, UR42, 0x1, UPT ;  /* 0x000000012a00788c */ /* 0x000fe2000bf46270 */
[----:B------:R-:W3:Y:S01]  /*4a30*/  LDCU.64 UR22, c[0x0][0xb28] ;  /* 0x00016500ff1677ac */ /* 0x000ee20008000a00 */
[----:B------:R-:W-:-:S02]  /*4a40*/  UISETP.NE.AND.EX UP6, UPT, UR31, URZ, UPT, UP6 ;  /* 0x000000ff1f00728c */ /* 0x000fc4000bfc5360 */
[----:B------:R-:W-:Y:S02]  /*4a50*/  UPRMT UR39, UR10, 0x654, UR39 ;  /* 0x000006540a277896 */ /* 0x000fe40008000027 */
[----:B------:R-:W-:Y:S02]  /*4a60*/  UPRMT UR43, UR10, 0x654, UR33 ;  /* 0x000006540a2b7896 */ /* 0x000fe40008000021 */
[----:B------:R-:W-:Y:S02]  /*4a70*/  UPRMT UR41, UR10, 0x654, UR25 ;  /* 0x000006540a297896 */ /* 0x000fe40008000019 */
[----:B------:R-:W-:Y:S02]  /*4a80*/  UPRMT UR40, UR10, 0x654, UR17 ;  /* 0x000006540a287896 */ /* 0x000fe40008000011 */
[----:B------:R-:W-:Y:S02]  /*4a90*/  USHF.R.U32.HI UR49, URZ, UR45, UR49 ;  /* 0x0000002dff317299 */ /* 0x000fe40008011631 */
[----:B--2---:R-:W-:-:S02]  /*4aa0*/  USHF.R.U32.HI UR48, URZ, UR51, UR48 ;  /* 0x00000033ff307299 */ /* 0x004fc40008011630 */
[----:B------:R-:W-:Y:S02]  /*4ab0*/  UISETP.NE.AND UP0, UPT, UR46, 0x1, UPT ;  /* 0x000000012e00788c */ /* 0x000fe4000bf05270 */
[----:B-1----:R-:W-:-:S11]  /*4ac0*/  UISETP.NE.AND UP3, UPT, UR4, 0x1, UPT ;  /* 0x000000010400788c */ /* 0x002fd6000bf65270 */
.L_x_100:
[C---:B------:R-:W-:Y:S02]  /*4ad0*/  LEA R8, R10.reuse, UR21, 0x3 ;  /* 0x000000150a087c11 */ /* 0x040fe4000f8e18ff */
[----:B------:R-:W-:Y:S02]  /*4ae0*/  SHF.L.U32 R5, R9, 0x1f, RZ ;  /* 0x0000001f09057819 */ /* 0x000fe400000006ff */
[----:B------:R-:W-:Y:S02]  /*4af0*/  LEA R6, R10, UR21, 0x4 ;  /* 0x000000150a067c11 */ /* 0x000fe4000f8e20ff */
[----:B-1----:R-:W1:Y:S02]  /*4b00*/  SYNCS.PHASECHK.TRANS64.TRYWAIT P0, [R8+URZ+0xd0], R5 ;  /* 0x0000d005080075a7 */ /* 0x002e6400080011ff */
[----:B-1----:R-:W-:Y:S05]  /*4b10*/  @!P0 BRA `(.L_x_90) ;  /* 0x0000005c00408947 */ /* 0x002fea0003800000 */
.L_x_191:
[----:B-1----:R-:W1:Y:S01]  /*4b20*/  LDS.128 R4, [R6+0x160] ;  /* 0x0001600006047984 */ /* 0x002e620000000c00 */
[----:B------:R-:W-:Y:S01]  /*4b30*/  UISETP.GE.AND UP0, UPT, UR42, 0x1, UPT ;  /* 0x000000012a00788c */ /* 0x000fe2000bf06270 */
[----:B------:R-:W-:Y:S01]  /*4b40*/  @!PT LDS RZ, [RZ] ;  /* 0x00000000fffff984 */ /* 0x000fe20000000800 */
[----:B------:R-:W-:Y:S01]  /*4b50*/  @!PT LDS RZ, [RZ] ;  /* 0x00000000fffff984 */ /* 0x000fe20000000800 */
[----:B------:R-:W-:Y:S01]  /*4b60*/  @!PT LDS RZ, [RZ] ;  /* 0x00000000fffff984 */ /* 0x000fe20000000800 */
[----:B------:R-:W-:Y:S01]  /*4b70*/  @!PT LDS RZ, [RZ] ;  /* 0x00000000fffff984 */ /* 0x000fe20000000800 */
[----:B------:R2:W-:Y:S06]  /*4b80*/  MEMBAR.ALL.CTA ;  /* 0x0000000000007992 */ /* 0x0005ec0000008000 */
[----:B--2---:R-:W2:Y:S01]  /*4b90*/  FENCE.VIEW.ASYNC.S ;  /* 0x00000000000073c6 */ /* 0x004ea20000000000 */
[----:B-1----:R-:W-:Y:S11]  /*4ba0*/  LOP3.LUT P0, RZ, R6, 0x1, RZ, 0xc0, !PT ;  /* 0x0000000106ff7812 */ /* 0x002ff6000780c0ff */
[----:B------:R-:W-:Y:S02]  /*4bb0*/  @!UPT UIADD3 URZ, UPT, UPT, URZ, URZ, URZ ;  /* 0x000000fffffff290 */ /* 0x000fe4000fffe0ff */
[----:B--2---:R-:W-:Y:S01]  /*4bc0*/  VOTEU.ANY UP2, P0 ;  /* 0x0000000000ff7886 */ /* 0x004fe20000040100 */
[----:B------:R-:W-:Y:S11]  /*4bd0*/  PLOP3.LUT P0, PT, PT, PT, UP2, 0x80, 0x8 ;  /* 0x000000000008781c */ /* 0x000ff60003f0f028 */
[----:B------:R-:W-:Y:S02]  /*4be0*/  @!UPT UIADD3 URZ, UPT, UPT, URZ, URZ, URZ ;  /* 0x000000fffffff290 */ /* 0x000fe4000fffe0ff */
[----:B------:R-:W-:Y:S02]  /*4bf0*/  @P0 SHF.R.U32.HI R0, RZ, 0x10, R5 ;  /* 0x00000010ff000819 */ /* 0x000fe40000011605 */
[----:B------:R-:W-:Y:S02]  /*4c00*/  @P0 MOV R2, R4 ;  /* 0x0000000400020202 */ /* 0x000fe40000000f00 */
[----:B------:R-:W-:Y:S01]  /*4c10*/  @P0 R2UR UR4, R0 ;  /* 0x00000000000402ca */ /* 0x000fe200000e0000 */
[----:B------:R-:W-:Y:S01]  /*4c20*/  VIADD R0, R8, 0xe0 ;  /* 0x000000e008007836 */ /* 0x000fe20000000000 */
[----:B------:R-:W-:Y:S02]  /*4c30*/  @P0 LOP3.LUT R4, R5, 0xffff, RZ, 0xc0, !PT ;  /* 0x0000ffff05040812 */ /* 0x000fe400078ec0ff */
[----:B------:R-:W-:Y:S02]  /*4c40*/  @P0 R2UR UR6, R2 ;  /* 0x00000000020602ca */ /* 0x000fe400000e0000 */
[----:B------:R-:W-:Y:S02]  /*4c50*/  PRMT R0, RZ, 0x654, R0 ;  /* 0x00000654ff007816 */ /* 0x000fe40000000000 */
[----:B------:R-:W-:Y:S02]  /*4c60*/  @P0 R2UR UR5, R4 ;  /* 0x00000000040502ca */ /* 0x000fe400000e0000 */
[----:B------:R1:W-:Y:S03]  /*4c70*/  SYNCS.ARRIVE.TRANS64.RED.A1T0 RZ, [R0+URZ], RZ ;  /* 0x000000ff00ff79a7 */ /* 0x0003e600081004ff */
[----:B------:R-:W-:Y:S04]  /*4c80*/  @UP2 UMOV UR29, UR4 ;  /* 0x00000004001d2c82 */ /* 0x000fe80008000000 */
[----:B------:R-:W-:Y:S04]  /*4c90*/  @UP2 UMOV UR14, UR6 ;  /* 0x00000006000e2c82 */ /* 0x000fe80008000000 */
[----:B------:R-:W-:Y:S01]  /*4ca0*/  @UP2 UMOV UR13, UR5 ;  /* 0x00000005000d2c82 */ /* 0x000fe20008000000 */
[----:B------:R-:W-:Y:S05]  /*4cb0*/  BRA.U !UP0, `(.L_x_91) ;  /* 0x0000000108c07547 */ /* 0x000fea000b800000 */
[----:B------:R-:W-:Y:S02]  /*4cc0*/  UIMAD.WIDE.U32 UR18, UR13, UR47, URZ ;  /* 0x0000002f0d1272a5 */ /* 0x000fe4000f8e00ff */
[----:B------:R-:W-:Y:S02]  /*4cd0*/  UP2UR UR16, UPR, URZ, 0x4 ;  /* 0x00000004ff107883 */ /* 0x000fe40008000000 */
[----:B------:R-:W-:Y:S02]  /*4ce0*/  UISETP.NE.AND UP2, UPT, UR46, 0x1, UPT ;  /* 0x000000012e00788c */ /* 0x000fe4000bf45270 */
[----:B------:R-:W-:Y:S02]  /*4cf0*/  UIMAD.WIDE.U32 UR26, UR14, UR44, URZ ;  /* 0x0000002c0e1a72a5 */ /* 0x000fe4000f8e00ff */
[----:B------:R-:W-:Y:S02]  /*4d00*/  USEL UR4, UR37, UR48, !UP2 ;  /* 0x0000003025047287 */ /* 0x000fe4000d000000 */
[----:B------:R-:W-:Y:S02]  /*4d10*/  UISETP.NE.AND UP0, UPT, UR15, 0x1, UPT ;  /* 0x000000010f00788c */ /* 0x000fe4000bf05270 */
[----:B------:R-:W-:Y:S02]  /*4d20*/  UP2UR UR20, UPR, URZ, 0x2 ;  /* 0x00000002ff147883 */ /* 0x000fe40008000000 */
[----:B------:R-:W-:Y:S02]  /*4d30*/  UISETP.NE.AND UP1, UPT, UR42, 0x1, UPT ;  /* 0x000000012a00788c */ /* 0x000fe4000bf25270 */
[----:B---3--:R-:W-:Y:S02]  /*4d40*/  UIMAD.WIDE.U32 UR8, UR4, UR22, URZ ;  /* 0x00000016040872a5 */ /* 0x008fe4000f8e00ff */
[----:B------:R-:W-:Y:S01]  /*4d50*/  USEL UR7, UR38, UR49, !UP0 ;  /* 0x0000003126077287 */ /* 0x000fe2000c000000 */
[----:B------:R-:W-:Y:S02]  /*4d60*/  UMOV UR5, UR19 ;  /* 0x0000001300057c82 */ /* 0x000fe40008000000 */
[----:B------:R-:W-:Y:S02]  /*4d70*/  USHF.R.U32.HI UR6, URZ, UR51, UR5 ;  /* 0x00000033ff067299 */ /* 0x000fe40008011605 */
[----:B------:R-:W-:Y:S02]  /*4d80*/  UIMAD.WIDE.U32 UR10, UR7, UR22, URZ ;  /* 0x00000016070a72a5 */ /* 0x000fe4000f8e00ff */
[----:B------:R-:W-:Y:S02]  /*4d90*/  USEL UR6, UR13, UR6, !UP2 ;  /* 0x000000060d067287 */ /* 0x000fe4000d000000 */
[----:B------:R-:W-:Y:S01]  /*4da0*/  UISETP.NE.AND UP2, UPT, UR16, URZ, UPT ;  /* 0x000000ff1000728c */ /* 0x000fe2000bf45270 */
[----:B------:R-:W-:Y:S02]  /*4db0*/  UMOV UR5, UR27 ;  /* 0x0000001b00057c82 */ /* 0x000fe40008000000 */
[----:B------:R-:W-:Y:S03]  /*4dc0*/  USHF.R.U32.HI UR12, URZ, UR45, UR5 ;  /* 0x0000002dff0c7299 */ /* 0x000fe60008011605 */
[----:B------:R-:W-:Y:S02]  /*4dd0*/  UMOV UR5, UR9 ;  /* 0x0000000900057c82 */ /* 0x000fe40008000000 */
[----:B------:R-:W-:Y:S03]  /*4de0*/  @UP1 USHF.R.U32.HI UR4, URZ, UR23, UR5 ;  /* 0x00000017ff041299 */ /* 0x000fe60008011605 */
[----:B------:R-:W-:Y:S01]  /*4df0*/  UMOV UR5, UR11 ;  /* 0x0000000b00057c82 */ /* 0x000fe20008000000 */
[----:B------:R-:W-:Y:S02]  /*4e00*/  UIMAD UR4, UR42, UR4, URZ ;  /* 0x000000042a0472a4 */ /* 0x000fe4000f8e02ff */
[----:B------:R-:W-:Y:S02]  /*4e10*/  @UP1 USHF.R.U32.HI UR7, URZ, UR23, UR5 ;  /* 0x00000017ff071299 */ /* 0x000fe40008011605 */
[----:B------:R-:W-:Y:S02]  /*4e20*/  USEL UR5, UR14, UR12, !UP0 ;  /* 0x0000000c0e057287 */ /* 0x000fe4000c000000 */
[----:B------:R-:W-:Y:S02]  /*4e30*/  UIMAD.WIDE.U32 UR10, UR6, UR22, URZ ;  /* 0x00000016060a72a5 */ /* 0x000fe4000f8e00ff */
[----:B------:R-:W-:Y:S02]  /*4e40*/  UIMAD UR8, UR42, UR7, URZ ;  /* 0x000000072a0872a4 */ /* 0x000fe4000f8e02ff */
[----:B------:R-:W-:Y:S03]  /*4e50*/  UISETP.GE.AND UP0, UPT, UR6, UR4, UPT ;  /* 0x000000040600728c */ /* 0x000fe6000bf06270 */
[----:B------:R-:W-:Y:S01]  /*4e60*/  UMOV UR4, UR11 ;  /* 0x0000000b00047c82 */ /* 0x000fe20008000000 */
[----:B------:R-:W-:Y:S02]  /*4e70*/  UISETP.GE.OR UP0, UPT, UR5, UR8, UP0 ;  /* 0x000000080500728c */ /* 0x000fe40008706670 */
[----:B------:R-:W-:Y:S02]  /*4e80*/  USHF.R.U32.HI UR4, URZ, UR23, UR4 ;  /* 0x00000017ff047299 */ /* 0x000fe40008011604 */
[----:B------:R-:W-:Y:S02]  /*4e90*/  UIMAD.WIDE.U32 UR8, UR5, UR22, URZ ;  /* 0x00000016050872a5 */ /* 0x000fe4000f8e00ff */
[----:B------:R-:W-:Y:S04]  /*4ea0*/  USEL UR10, UR6, UR4, !UP1 ;  /* 0x00000004060a7287 */ /* 0x000fe8000c800000 */
[----:B------:R-:W-:Y:S01]  /*4eb0*/  UIADD3 UR11, UPT, UPT, -UR10, URZ, URZ ;  /* 0x000000ff0a0b7290 */ /* 0x000fe2000fffe1ff */
[----:B------:R-:W-:Y:S02]  /*4ec0*/  @!UP0 UMOV UR4, UR9 ;  /* 0x0000000900048c82 */ /* 0x000fe40008000000 */
[----:B------:R-:W-:Y:S02]  /*4ed0*/  @!UP0 USHF.R.U32.HI UR4, URZ, UR23, UR4 ;  /* 0x00000017ff048299 */ /* 0x000fe40008011604 */
[----:B------:R-:W-:Y:S02]  /*4ee0*/  UIMAD UR8, UR42, UR11, UR6 ;  /* 0x0000000b2a0872a4 */ /* 0x000fe4000f8e0206 */
[----:B------:R-:W-:Y:S02]  /*4ef0*/  @!UP0 USEL UR4, UR5, UR4, !UP1 ;  /* 0x0000000405048287 */ /* 0x000fe4000c800000 */
[----:B------:R-:W-:Y:S02]  /*4f00*/  UISETP.NE.AND UP1, UPT, UR20, URZ, UPT ;  /* 0x000000ff1400728c */ /* 0x000fe4000bf25270 */
[----:B------:R-:W-:Y:S02]  /*4f10*/  @!UP0 UIMAD UR8, UR7, UR8, UR4 ;  /* 0x00000008070882a4 */ /* 0x000fe4000f8e0204 */
[----:B------:R-:W-:Y:S02]  /*4f20*/  @!UP0 UIADD3 UR9, UPT, UPT, UR10, -UR4, URZ ;  /* 0x800000040a098290 */ /* 0x000fe4000fffe0ff */
[----:B------:R-:W-:Y:S02]  /*4f30*/  UIADD3 UR4, UPT, UPT, -UR5, URZ, URZ ;  /* 0x000000ff05047290 */ /* 0x000fe4000fffe1ff */
[----:B------:R-:W-:Y:S02]  /*4f40*/  UIADD3 UR7, UPT, UPT, -UR6, URZ, URZ ;  /* 0x000000ff06077290 */ /* 0x000fe4000fffe1ff */
[----:B------:R-:W-:Y:S02]  /*4f50*/  @!UP0 UIMAD UR6, UR9, UR42, UR5 ;  /* 0x0000002a090682a4 */ /* 0x000fe4000f8e0205 */
[----:B------:R-:W-:Y:S02]  /*4f60*/  UIMAD UR14, UR15, UR4, UR14 ;  /* 0x000000040f0e72a4 */ /* 0x000fe4000f8e020e */
[----:B------:R-:W-:Y:S01]  /*4f70*/  UIMAD UR13, UR46, UR7, UR13 ;  /* 0x000000072e0d72a4 */ /* 0x000fe2000f8e020d */
[----:B------:R-:W-:Y:S02]  /*4f80*/  @!UP0 UMOV UR5, UR8 ;  /* 0x0000000800058c82 */ /* 0x000fe40008000000 */
[----:B------:R-:W-:Y:S02]  /*4f90*/  UIMAD UR14, UR5, UR15, UR14 ;  /* 0x0000000f050e72a4 */ /* 0x000fe4000f8e020e */
[----:B------:R-:W-:Y:S11]  /*4fa0*/  UIMAD UR13, UR6, UR46, UR13 ;  /* 0x0000002e060d72a4 */ /* 0x000ff6000f8e020d */
[----:B------:R-:W-:Y:S01]  /*4fb0*/  @!UPT UIADD3 URZ, UPT, UPT, URZ, URZ, URZ ;  /* 0x000000fffffff290 */ /* 0x000fe2000fffe0ff */
.L_x_91:
[----:B------:R-:W2:Y:S01]  /*4fc0*/  @!UP3 LDCU.128 UR8, c[0x0][0xb10] ;  /* 0x00016200ff08b7ac */ /* 0x000ea20008000c00 */
[----:B------:R-:W-:Y:S02]  /*4fd0*/  ISETP.NE.U32.AND P0, PT, RZ, UR30, PT ;  /* 0x0000001eff007c0c */ /* 0x000fe4000bf05070 */
[----:B------:R-:W-:Y:S02]  /*4fe0*/  SHF.L.U32 R4, R11, 0x1f, RZ ;  /* 0x0000001f0b047819 */ /* 0x000fe400000006ff */
[----:B------:R-:W-:Y:S01]  /*4ff0*/  ISETP.NE.AND.EX P0, PT, RZ, UR31, PT, P0 ;  /* 0x0000001fff007c0c */ /* 0x000fe2000bf05300 */
[----:B------:R-:W4:Y:S01]  /*5000*/  @!UP3 LDCU UR5, c[0x0][0xb0c] ;  /* 0x00016180ff05b7ac */ /* 0x000f220008000800 */
[----:B------:R-:W-:Y:S02]  /*5010*/  USHF.L.U32 UR35, UR35, 0x7, URZ ;  /* 0x0000000723237899 */ /* 0x000fe400080006ff */
[----:B------:R-:W-:Y:S02]  /*5020*/  USHF.L.U32 UR34, UR34, 0x7, URZ ;  /* 0x0000000722227899 */ /* 0x000fe400080006ff */
[----:B--2---:R-:W-:Y:S07]  /*5030*/  UIMAD.WIDE.U32 UR6, UR14, UR8, URZ ;  /* 0x000000080e0672a5 */ /* 0x004fee000f8e00ff */
[----:B------:R-:W-:Y:S01]  /*5040*/  @!UP3 UMOV UR4, UR7 ;  /* 0x000000070004bc82 */ /* 0x000fe20008000000 */
[----:B----4-:R-:W-:Y:S02]  /*5050*/  @!UP3 UISETP.NE.AND UP0, UPT, UR5, 0x1, UPT ;  /* 0x000000010500b88c */ /* 0x010fe4000bf05270 */
[----:B------:R-:W-:Y:S02]  /*5060*/  @!UP3 USHF.R.U32.HI UR4, URZ, UR9, UR4 ;  /* 0x00000009ff04b299 */ /* 0x000fe40008011604 */
[----:B------:R-:W-:Y:S02]  /*5070*/  UIMAD.WIDE.U32 UR6, UR13, UR11, URZ ;  /* 0x0000000b0d0672a5 */ /* 0x000fe4000f8e00ff */
[----:B------:R-:W-:Y:S02]  /*5080*/  @!UP3 USEL UR8, UR14, UR4, !UP0 ;  /* 0x000000040e08b287 */ /* 0x000fe4000c000000 */
[----:B------:R-:W-:Y:S03]  /*5090*/  @!UP3 UISETP.NE.AND UP0, UPT, UR10, 0x1, UPT ;  /* 0x000000010a00b88c */ /* 0x000fe6000bf05270 */
[----:B------:R-:W-:Y:S02]  /*50a0*/  @!UP3 UMOV UR6, UR7 ;  /* 0x000000070006bc82 */ /* 0x000fe40008000000 */
[----:B------:R-:W2:Y:S02]  /*50b0*/  @!UP3 LDCU UR4, c[0x0][0xb20] ;  /* 0x00016400ff04b7ac */ /* 0x000ea40008000800 */
[----:B--2---:R-:W-:Y:S04]  /*50c0*/  @!UP3 USHF.R.U32.HI UR6, URZ, UR4, UR6 ;  /* 0x00000004ff06b299 */ /* 0x004fe80008011606 */
[----:B------:R-:W-:Y:S04]  /*50d0*/  @!UP3 USEL UR6, UR13, UR6, !UP0 ;  /* 0x000000060d06b287 */ /* 0x000fe8000c000000 */
[----:B------:R-:W-:Y:S02]  /*50e0*/  @!UP3 UIADD3 UR4, UPT, UPT, -UR8, UR6, URZ ;  /* 0x000000060804b290 */ /* 0x000fe4000fffe1ff */
[----:B------:R-:W-:Y:S02]  /*50f0*/  @!UP3 UIADD3 UR6, UPT, UPT, UR8, -UR6, URZ ;  /* 0x800000060806b290 */ /* 0x000fe4000fffe0ff */
[----:B------:R-:W-:Y:S02]  /*5100*/  @!UP3 UIMAD UR14, UR4, UR5, UR14 ;  /* 0x00000005040eb2a4 */ /* 0x000fe4000f8e020e */
[----:B------:R-:W-:Y:S01]  /*5110*/  @!UP3 UIMAD UR13, UR6, UR10, UR13 ;  /* 0x0000000a060db2a4 */ /* 0x000fe2000f8e020d */
[----:B------:R-:W-:Y:S11]  /*5120*/  BRA.U UP4, `(.L_x_92) ;  /* 0x0000000104107547 */ /* 0x000ff6000b800000 */
[----:B-1----:R-:W-:Y:S04]  /*5130*/  MOV R0, UR50 ;  /* 0x0000003200007c02 */ /* 0x002fe80008000f00 */
[----:B------:R-:W-:Y:S04]  /*5140*/  SHF.L.U32 R5, R0, 0x1f, RZ ;  /* 0x0000001f00057819 */ /* 0x000fe800000006ff */
[----:B------:R-:W1:Y:S02]  /*5150*/  SYNCS.PHASECHK.TRANS64.TRYWAIT P1, [UR21+0xc8], R5 ;  /* 0x0000c805ff0075a7 */ /* 0x000e640008021115 */
[----:B-1----:R-:W-:Y:S05]  /*5160*/  @!P1 BRA `(.L_x_93) ;  /* 0x0000005400c09947 */ /* 0x002fea0003800000 */
.L_x_92:
[----:B------:R-:W-:Y:S05]  /*5170*/  BRA.U !UP6, `(.L_x_94) ;  /* 0x000000010e387547 */ /* 0x000fea000b800000 */
[----:B------:R-:W-:Y:S01]  /*5180*/  UPLOP3.LUT UP1, UPT, UPT, UPT, UP5, 0x80, 0x8 ;  /* 0x000000000008789c */ /* 0x000fe20003f2f050 */
[----:B-1----:R-:W-:Y:S01]  /*5190*/  HFMA2 R0, -RZ, RZ, 0, 5.9604644775390625e-08 ;  /* 0x00000001ff007431 */ /* 0x002fe200000001ff */
[----:B------:R-:W1:Y:S01]  /*51a0*/  LDCU.64 UR8, c[0x0][0x358] ;  /* 0x00006b00ff0877ac */ /* 0x000e620008000a00 */
[----:B------:R-:W-:Y:S03]  /*51b0*/  IMAD.MOV.U32 R80, RZ, RZ, 0x1 ;  /* 0x00000001ff507424 */ /* 0x000fe600078e00ff */
[----:B------:R-:W-:Y:S05]  /*51c0*/  PLOP3.LUT P1, PT, PT, PT, UP1, 0x80, 0x8 ;  /* 0x000000000008781c */ /* 0x000fea0003f2f018 */
[----:B------:R-:W2:Y:S01]  /*51d0*/  @UP1 LDCU.64 UR4, c[0x0][0x888] ;  /* 0x00011100ff0417ac */ /* 0x000ea20008000a00 */
[----:B------:R-:W-:Y:S07]  /*51e0*/  @UP1 UIMAD UR6, UR36, UR30, URZ ;  /* 0x0000001e240612a4 */ /* 0x000fee000f8e02ff */
[----:B------:R-:W-:Y:S01]  /*51f0*/  @!P1 PRMT R80, R0, 0x7610, R80 ;  /* 0x0000761000509816 */ /* 0x000fe20000000050 */
[----:B--2---:R-:W-:Y:S06]  /*5200*/  @UP1 UIMAD.WIDE UR4, UR6, 0x4, UR4 ;  /* 0x00000004060418a5 */ /* 0x004fec000f8e0204 */
[----:B------:R-:W-:Y:S01]  /*5210*/  IMAD.U32 R6, RZ, RZ, UR4 ;  /* 0x00000004ff067e24 */ /* 0x000fe2000f8e00ff */
[----:B------:R-:W-:Y:S04]  /*5220*/  MOV R7, UR5 ;  /* 0x0000000500077c02 */ /* 0x000fe80008000f00 */
[----:B------:R-:W2:Y:S01]  /*5230*/  @!UP1 LDCU UR4, c[0x0][0x880] ;  /* 0x00011000ff0497ac */ /* 0x000ea20008000800 */
[----:B-1---5:R4:W5:Y:S02]  /*5240*/  @P1 LDG.E R41, desc[UR8][R6.64] ;  /* 0x0000000806291981 */ /* 0x022964000c1e1900 */
[----:B--2-4-:R-:W-:Y:S07]  /*5250*/  @!P1 IMAD.U32 R41, RZ, RZ, UR4 ;  /* 0x00000004ff299e24 */ /* 0x014fee000f8e00ff */
.L_x_94:
[----:B-----5:R-:W-:Y:S01]  /*5260*/  @!P0 FSETP.EQ.AND P2, PT, R41, RZ, PT ;  /* 0x000000ff2900820b */ /* 0x020fe20003f42000 */
[----:B------:R-:W-:Y:S01]  /*5270*/  @!UPT UIADD3 URZ, UPT, UPT, URZ, URZ, URZ ;  /* 0x000000fffffff290 */ /* 0x000fe2000fffe0ff */
[----:B------:R-:W-:Y:S11]  /*5280*/  @!P0 BRA `(.L_x_95) ;  /* 0x0000000000148947 */ /* 0x000ff60003800000 */
[----:B------:R-:W-:Y:S02]  /*5290*/  LOP3.LUT P0, RZ, R80, 0xff, RZ, 0xc0, !PT ;  /* 0x000000ff50ff7812 */ /* 0x000fe4000780c0ff */
[----:B------:R-:W-:Y:S04]  /*52a0*/  PLOP3.LUT P2, PT, PT, PT, UP1, 0x80, 0x8 ;  /* 0x000000000008781c */ /* 0x000fe80003f4f018 */
[----:B------:R-:W-:Y:S07]  /*52b0*/  PLOP3.LUT P2, PT, P2, PT, PT, 0x8, 0x80 ;  /* 0x000000000080781c */ /* 0x000fee000174e170 */
[----:B------:R-:W-:Y:S11]  /*52c0*/  @P0 FSETP.EQ.AND P2, PT, R41, RZ, PT ;  /* 0x000000ff2900020b */ /* 0x000ff60003f42000 */
[----:B------:R-:W-:Y:S02]  /*52d0*/  @!UPT UIADD3 URZ, UPT, UPT, URZ, URZ, URZ ;  /* 0x000000fffffff290 */ /* 0x000fe4000fffe0ff */
.L_x_95:
[----:B------:R-:W2:Y:S01]  /*52e0*/  SYNCS.PHASECHK.TRANS64.TRYWAIT P0, [UR21+0xa0], R4 ;  /* 0x0000a004ff0075a7 */ /* 0x000ea20008001115 */
[----:B------:R-:W-:Y:S04]  /*52f0*/  ELECT P1, URZ, PT ;  /* 0x0000000000ff782f */ /* 0x000fe80003820000 */
[----:B------:R-:W-:Y:S01]  /*5300*/  PLOP3.LUT P1, PT, P2, P1, PT, 0xf2, 0x2f ;  /* 0x00000000002f781c */ /* 0x000fe20001723e72 */
[----:B------:R-:W-:Y:S01]  /*5310*/  @!UPT UIADD3 URZ, UPT, UPT, URZ, URZ, URZ ;  /* 0x000000fffffff290 */ /* 0x000fe2000fffe0ff */
[----:B--2---:R-:W-:Y:S11]  /*5320*/  @!P0 BRA `(.L_x_96) ;  /* 0x0000005400688947 */ /* 0x004ff60003800000 */
.L_x_194:
[----:B------:R-:W-:Y:S01]  /*5330*/  @!P1 IADD3 R2, P0, PT, R12, 0x580, RZ ;  /* 0x000005800c029810 */ /* 0x000fe20007f1e0ff */
[----:B------:R-:W-:Y:S01]  /*5340*/  VOTEU.ALL UP0, P1 ;  /* 0x0000000000ff7886 */ /* 0x000fe20000800000 */
[----:B------:R-:W-:Y:S01]  /*5350*/  UMOV UR6, 0x0 ;  /* 0x0000000000067882 */ /* 0x000fe20000000000 */
[----:B------:R-:W-:Y:S01]  /*5360*/  UMOV UR7, 0x10000000 ;  /* 0x1000000000077882 */ /* 0x000fe20000000000 */
[----:B------:R-:W-:Y:S01]  /*5370*/  @!P1 R2UR UR5, R2 ;  /* 0x00000000020592ca */ /* 0x000fe200000e0000 */
[----:B-1----:R-:W-:Y:S01]  /*5380*/  @!P1 IMAD.X R0, RZ, RZ, R13, P0 ;  /* 0x000000ffff009224 */ /* 0x002fe200000e060d */
[----:B------:R-:W-:Y:S01]  /*5390*/  @!UP0 UIADD3 UR32, UPT, UPT, UR21, 0x200, URZ ;  /* 0x0000020015208890 */ /* 0x000fe2000fffe0ff */
[----:B------:R-:W-:Y:S03]  /*53a0*/  VOTEU.ALL UP0, P1 ;  /* 0x0000000000ff7886 */ /* 0x000fe60000800000 */
[----:B------:R-:W-:Y:S01]  /*53b0*/  @!P1 R2UR UR4, R0 ;  /* 0x00000000000492ca */ /* 0x000fe200000e0000 */
[----:B------:R-:W-:Y:S06]  /*53c0*/  @!P1 IMAD.MOV.U32 R0, RZ, RZ, 0x2000 ;  /* 0x00002000ff009424 */ /* 0x000fec00078e00ff */
[----:B------:R-:W-:Y:S06]  /*53d0*/  IMAD.U32 R6, RZ, RZ, UR5 ;  /* 0x00000005ff067e24 */ /* 0x000fec000f8e00ff */
[----:B------:R-:W-:Y:S01]  /*53e0*/  IMAD.U32 R7, RZ, RZ, UR4 ;  /* 0x00000004ff077e24 */ /* 0x000fe2000f8e00ff */
[----:B------:R-:W-:Y:S04]  /*53f0*/  @!P1 R2UR UR4, R6 ;  /* 0x00000000060492ca */ /* 0x000fe800000e0000 */
[----:B------:R-:W-:Y:S11]  /*5400*/  @!P1 R2UR UR5, R7 ;  /* 0x00000000070592ca */ /* 0x000ff600000e0000 */
[----:B------:R-:W-:Y:S02]  /*5410*/  @!UPT UIADD3 URZ, UPT, UPT, URZ, URZ, URZ ;  /* 0x000000fffffff290 */ /* 0x000fe4000fffe0ff */
[----:B------:R1:W-:Y:S01]  /*5420*/  @!UP0 UTMALDG.3D [UR32], [UR4], desc[UR6] ;  /* 0x00000620040085b4 */ /* 0x0003e20008011000 */
[----:B------:R1:W-:Y:S01]  /*5430*/  @!P1 SYNCS.ARRIVE.TRANS64.RED.A0TR RZ, [UR21+0x80], R0 ;  /* 0x00008000ffff99a7 */ /* 0x0003e20008300415 */
[----:B------:R-:W-:Y:S01]  /*5440*/  SYNCS.ARRIVE.TRANS64.RED.A1T0 RZ, [UR43], RZ ;  /* 0x000000ffffff79a7 */ /* 0x000fe2000810042b */
[----:B------:R-:W2:Y:S02]  /*5450*/  SYNCS.PHASECHK.TRANS64.TRYWAIT P0, [UR21+0xa8], R4 ;  /* 0x0000a804ff0075a7 */ /* 0x000ea40008001115 */
[----:B-12---:R-:W-:Y:S05]  /*5460*/  @!P0 BRA `(.L_x_97) ;  /* 0x0000005400308947 */ /* 0x006fea0003800000 */
.L_x_196:
[----:B------:R-:W-:Y:S01]  /*5470*/  @!P1 IADD3 R2, P0, PT, R12, 0x580, RZ ;  /* 0x000005800c029810 */ /* 0x000fe20007f1e0ff */
[----:B------:R-:W-:Y:S01]  /*5480*/  VOTEU.ALL UP0, P1 ;  /* 0x0000000000ff7886 */ /* 0x000fe20000800000 */
[----:B------:R-:W-:Y:S01]  /*5490*/  UMOV UR6, 0x0 ;  /* 0x0000000000067882 */ /* 0x000fe20000000000 */
[----:B------:R-:W-:Y:S01]  /*54a0*/  UMOV UR7, 0x10000000 ;  /* 0x1000000000077882 */ /* 0x000fe20000000000 */
[----:B------:R-:W-:Y:S01]  /*54b0*/  @!P1 R2UR UR5, R2 ;  /* 0x00000000020592ca */ /* 0x000fe200000e0000 */
[----:B------:R-:W-:Y:S01]  /*54c0*/  @!P1 IMAD.X R0, RZ, RZ, R13, P0 ;  /* 0x000000ffff009224 */ /* 0x000fe200000e060d */
[----:B------:R-:W-:Y:S02]  /*54d0*/  @!UP0 UIADD3 UR26, UPT, UPT, UR34, 0x20, URZ ;  /* 0x00000020221a8890 */ /* 0x000fe4000fffe0ff */
[----:B------:R-:W-:Y:S02]  /*54e0*/  @!UP0 UIADD3 UR24, UPT, UPT, UR21, 0x2200, URZ ;  /* 0x0000220015188890 */ /* 0x000fe4000fffe0ff */
[----:B------:R-:W-:Y:S01]  /*54f0*/  @!P1 R2UR UR4, R0 ;  /* 0x00000000000492ca */ /* 0x000fe200000e0000 */
[----:B------:R-:W-:Y:S01]  /*5500*/  VOTEU.ALL UP0, P1 ;  /* 0x0000000000ff7886 */ /* 0x000fe20000800000 */
[----:B------:R-:W-:Y:S01]  /*5510*/  @!P1 IMAD.MOV.U32 R0, RZ, RZ, 0x2000 ;  /* 0x00002000ff009424 */ /* 0x000fe200078e00ff */
[----:B------:R-:W-:Y:S01]  /*5520*/  UMOV UR27, UR35 ;  /* 0x00000023001b7c82 */ /* 0x000fe20008000000 */
[----:B------:R-:W-:Y:S03]  /*5530*/  UMOV UR28, UR36 ;  /* 0x00000024001c7c82 */ /* 0x000fe60008000000 */
        /* <DEDUP_REMOVED lines=8> */
[----:B------:R-:W4:Y:S02]  /*55c0*/  SYNCS.PHASECHK.TRANS64.TRYWAIT P0, [UR21+0xb0], R4 ;  /* 0x0000b004ff0075a7 */ /* 0x000f240008001115 */
[----:B--2-4-:R-:W-:Y:S05]  /*55d0*/  @!P0 BRA `(.L_x_98) ;  /* 0x0000005000ec8947 */ /* 0x014fea0003800000 */
.L_x_198:
[----:B------:R-:W-:Y:S01]  /*55e0*/  @!P1 IADD3 R2, P0, PT, R12, 0x580, RZ ;  /* 0x000005800c029810 */ /* 0x000fe20007f1e0ff */
[----:B------:R-:W-:Y:S01]  /*55f0*/  VOTEU.ALL UP0, P1 ;  /* 0x0000000000ff7886 */ /* 0x000fe20000800000 */
[----:B------:R-:W-:Y:S01]  /*5600*/  UMOV UR6, 0x0 ;  /* 0x0000000000067882 */ /* 0x000fe20000000000 */
[----:B------:R-:W-:Y:S01]  /*5610*/  UMOV UR7, 0x10000000 ;  /* 0x1000000000077882 */ /* 0x000fe20000000000 */
[----:B------:R-:W-:Y:S01]  /*5620*/  @!P1 R2UR UR5, R2 ;  /* 0x00000000020592ca */ /* 0x000fe200000e0000 */
[----:B------:R-:W-:Y:S01]  /*5630*/  @!P1 IMAD.X R0, RZ, RZ, R13, P0 ;  /* 0x000000ffff009224 */ /* 0x000fe200000e060d */
[----:B------:R-:W-:Y:S01]  /*5640*/  @!UP0 UIADD3 UR18, UPT, UPT, UR34, 0x40, URZ ;  /* 0x0000004022128890 */ /* 0x000fe2000fffe0ff */
[----:B------:R-:W-:Y:S01]  /*5650*/  VIADD R10, R10, 0x1 ;  /* 0x000000010a0a7836 */ /* 0x000fe20000000000 */
        /* <DEDUP_REMOVED lines=16> */
.L_x_200:
[----:B------:R-:W-:Y:S01]  /*5760*/  @!P1 IADD3 R2, P0, PT, R12, 0x580, RZ ;  /* 0x000005800c029810 */ /* 0x000fe20007f1e0ff */
[----:B------:R-:W-:Y:S01]  /*5770*/  VOTEU.ALL UP0, P1 ;  /* 0x0000000000ff7886 */ /* 0x000fe20000800000 */
[----:B------:R-:W-:Y:S01]  /*5780*/  UMOV UR6, 0x0 ;  /* 0x0000000000067882 */ /* 0x000fe20000000000 */
[----:B------:R-:W-:Y:S01]  /*5790*/  UMOV UR7, 0x10000000 ;  /* 0x1000000000077882 */ /* 0x000fe20000000000 */
[----:B------:R-:W-:Y:S01]  /*57a0*/  @!P1 R2UR UR5, R2 ;  /* 0x00000000020592ca */ /* 0x000fe200000e0000 */
[----:B------:R-:W-:Y:S01]  /*57b0*/  @!P1 IMAD.X R0, RZ, RZ, R13, P0 ;  /* 0x000000ffff009224 */ /* 0x000fe200000e060d */
[----:B------:R-:W-:Y:S01]  /*57c0*/  @!UP0 UIADD3 UR10, UPT, UPT, UR34, 0x60, URZ ;  /* 0x00000060220a8890 */ /* 0x000fe2000fffe0ff */
[----:B------:R-:W-:Y:S01]  /*57d0*/  R2UR UR18, R82 ;  /* 0x00000000521272ca */ /* 0x000fe200000e0000 */
[----:B------:R-:W-:Y:S01]  /*57e0*/  @!UP0 UIADD3 UR8, UPT, UPT, UR21, 0x6200, URZ ;  /* 0x0000620015088890 */ /* 0x000fe2000fffe0ff */
[----:B------:R-:W-:Y:S01]  /*57f0*/  R2UR UR16, R83 ;  /* 0x00000000531072ca */ /* 0x000fe200000e0000 */
[----:B------:R-:W-:Y:S01]  /*5800*/  @!UP0 UIADD3 UR9, UPT, UPT, UR21, 0x98, URZ ;  /* 0x0000009815098890 */ /* 0x000fe2000fffe0ff */
[----:B------:R-:W-:Y:S01]  /*5810*/  @!P1 R2UR UR4, R0 ;  /* 0x00000000000492ca */ /* 0x000fe200000e0000 */
[----:B------:R-:W-:Y:S01]  /*5820*/  VOTEU.ALL UP0, P1 ;  /* 0x0000000000ff7886 */ /* 0x000fe20000800000 */
[----:B------:R-:W-:Y:S01]  /*5830*/  UMOV UR11, UR35 ;  /* 0x00000023000b7c82 */ /* 0x000fe20008000000 */
[----:B------:R-:W-:Y:S01]  /*5840*/  UMOV UR12, UR36 ;  /* 0x00000024000c7c82 */ /* 0x000fe20008000000 */
[C---:B------:R-:W-:Y:S01]  /*5850*/  ISETP.NE.AND P0, PT, R10.reuse, 0x2, PT ;  /* 0x000000020a00780c */ /* 0x040fe20003f05270 */
[----:B------:R-:W-:Y:S01]  /*5860*/  UMOV UR36, UR29 ;  /* 0x0000001d00247c82 */ /* 0x000fe20008000000 */
[----:B-1----:R-:W-:Y:S01]  /*5870*/  IMAD.U32 R4, RZ, RZ, UR5 ;  /* 0x00000005ff047e24 */ /* 0x002fe2000f8e00ff */
[----:B------:R-:W-:Y:S01]  /*5880*/  LOP3.LUT R11, R11, 0x1, RZ, 0x3c, !PT ;  /* 0x000000010b0b7812 */ /* 0x000fe200078e3cff */
[----:B------:R-:W-:Y:S01]  /*5890*/  UPLOP3.LUT UP4, UPT, UPT, UPT, UPT, 0x80, 0x8 ;  /* 0x000000000008789c */ /* 0x000fe20003f8f070 */
[----:B------:R-:W-:Y:S01]  /*58a0*/  SEL R0, RZ, 0x1, P0 ;  /* 0x00000001ff007807 */ /* 0x000fe20000000000 */
[----:B------:R-:W-:Y:S01]  /*58b0*/  UIADD3 UR34, UPT, UPT, UR13, UR18, URZ ;  /* 0x000000120d227290 */ /* 0x000fe2000fffe0ff */
[----:B------:R-:W-:Y:S01]  /*58c0*/  SEL R10, R10, RZ, P0 ;  /* 0x000000ff0a0a7207 */ /* 0x000fe20000000000 */
[----:B------:R-:W-:Y:S01]  /*58d0*/  UIADD3 UR35, UPT, UPT, UR14, UR16, URZ ;  /* 0x000000100e237290 */ /* 0x000fe2000fffe0ff */
[----:B------:R-:W-:Y:S01]  /*58e0*/  IMAD.U32 R5, RZ, RZ, UR4 ;  /* 0x00000004ff057e24 */ /* 0x000fe2000f8e00ff */
[----:B------:R-:W-:Y:S02]  /*58f0*/  @!P1 R2UR UR4, R4 ;  /* 0x00000000040492ca */ /* 0x000fe400000e0000 */
[----:B------:R-:W-:Y:S02]  /*5900*/  LOP3.LUT R9, R9, R0, RZ, 0x3c, !PT ;  /* 0x0000000009097212 */ /* 0x000fe400078e3cff */
[----:B------:R-:W-:Y:S11]  /*5910*/  @!P1 R2UR UR5, R5 ;  /* 0x00000000050592ca */ /* 0x000ff600000e0000 */
[----:B------:R-:W-:Y:S02]  /*5920*/  @!UPT UIADD3 URZ, UPT, UPT, URZ, URZ, URZ ;  /* 0x000000fffffff290 */ /* 0x000fe4000fffe0ff */
[----:B------:R1:W-:Y:S01]  /*5930*/  @!UP0 UTMALDG.3D [UR8], [UR4], desc[UR6] ;  /* 0x00000608040085b4 */ /* 0x0003e20008011000 */
[----:B------:R1:W-:Y:S01]  /*5940*/  @!P1 SYNCS.ARRIVE.TRANS64.RED.A0TR RZ, [UR21+0x98], R3 ;  /* 0x00009803ffff99a7 */ /* 0x0003e20008300415 */
[----:B------:R-:W-:Y:S01]  /*5950*/  SYNCS.ARRIVE.TRANS64.RED.A1T0 RZ, [UR39], RZ ;  /* 0x000000ffffff79a7 */ /* 0x000fe20008100427 */
[----:B------:R-:W-:Y:S05]  /*5960*/  BRA.U UP2, `(.L_x_100) ;  /* 0xfffffff102587547 */ /* 0x000fea000b83ffff */
[----:B-1----:R-:W-:-:S04]  /*5970*/  SHF.L.U32 R3, R11, 0x1f, RZ ;  /* 0x0000001f0b037819 */ /* 0x002fc800000006ff */
[----:B------:R-:W1:Y:S02]  /*5980*/  SYNCS.PHASECHK.TRANS64.TRYWAIT P0, [UR21+0xa0], R3 ;  /* 0x0000a003ff0075a7 */ /* 0x000e640008001115 */
[----:B-1----:R-:W-:Y:S05]  /*5990*/  @!P0 BRA `(.L_x_101) ;  /* 0x00000050002c8947 */ /* 0x002fea0003800000 */
.L_x_202:
[----:B------:R-:W2:Y:S02]  /*59a0*/  SYNCS.PHASECHK.TRANS64.TRYWAIT P0, [UR21+0xa8], R3 ;  /* 0x0000a803ff0075a7 */ /* 0x000ea40008001115 */
[----:B--2---:R-:W-:Y:S05]  /*59b0*/  @!P0 BRA `(.L_x_102) ;  /* 0x00000050003c8947 */ /* 0x004fea0003800000 */
.L_x_204:
[----:B------:R-:W2:Y:S02]  /*59c0*/  SYNCS.PHASECHK.TRANS64.TRYWAIT P0, [UR21+0xb0], R3 ;  /* 0x0000b003ff0075a7 */ /* 0x000ea40008001115 */
[----:B--2---:R-:W-:Y:S05]  /*59d0*/  @!P0 BRA `(.L_x_103) ;  /* 0x00000050004c8947 */ /* 0x004fea0003800000 */
.L_x_206:
[----:B-1----:R-:W-:-:S07]  /*59e0*/  MOV R0, UR21 ;  /* 0x0000001500007c02 */ /* 0x002fce0008000f00 */
.L_x_104:
[----:B-1----:R-:W-:-:S04]  /*59f0*/  SHF.L.U32 R3, R11, 0x1f, RZ ;  /* 0x0000001f0b037819 */ /* 0x002fc800000006ff */
[----:B------:R1:W2:Y:S03]  /*5a00*/  SYNCS.PHASECHK.TRANS64.TRYWAIT P0, [R0+URZ+0xb8], R3 ;  /* 0x0000b803000075a7 */ /* 0x0002a600080011ff */
[----:B--2---:R-:W-:Y:S05]  /*5a10*/  @!P0 NANOSLEEP.SYNCS 0x989680 ;  /* 0x009896800000895d */ /* 0x004fea0003900000 */
[----:B------:R-:W2:Y:S02]  /*5a20*/  @!P0 SYNCS.PHASECHK.TRANS64 P0, [R0+URZ+0xb8], R3 ;  /* 0x0000b803000085a7 */ /* 0x000ea400080010ff */
[----:B--23--:R-:W-:Y:S05]  /*5a30*/  @P0 EXIT ;  /* 0x000000000000094d */ /* 0x00cfea0003800000 */
[----:B------:R-:W-:Y:S05]  /*5a40*/  BRA `(.L_x_104) ;  /* 0xfffffffc00e87947 */ /* 0x000fea000383ffff */
.L_x_89:
[----:B------:R-:W-:-:S06]  /*5a50*/  UISETP.GE.AND UP0, UPT, UR20, 0x4, UPT ;  /* 0x000000041400788c */ /* 0x000fcc000bf06270 */
[----:B------:R-:W-:-:S13]  /*5a60*/  PLOP3.LUT P0, PT, PT, PT, UP0, 0x80, 0x8 ;  /* 0x000000000008781c */ /* 0x000fda0003f0f008 */
[----:B-1----:R-:W-:Y:S05]  /*5a70*/  @!P0 EXIT ;  /* 0x000000000000894d */ /* 0x002fea0003800000 */
[----:B------:R-:W1:Y:S08]  /*5a80*/  S2UR UR4, SR_CgaCtaId ;  /* 0x00000000000479c3 */ /* 0x000e700000008800 */
[----:B------:R-:W-:Y:S01]  /*5a90*/  BAR.SYNC.DEFER_BLOCKING 0x6, 0xa0 ;  /* 0x0182800000007b1d */ /* 0x000fe20000010000 */
[C---:B------:R-:W-:Y:S01]  /*5aa0*/  IMAD.SHL.U32 R3, R95.reuse, 0x20, RZ ;  /* 0x000000205f037824 */ /* 0x040fe200078e00ff */
[C---:B------:R-:W-:Y:S01]  /*5ab0*/  SHF.L.U32 R37, R95.reuse, 0x10, RZ ;  /* 0x000000105f257819 */ /* 0x040fe200000006ff */
[C---:B------:R-:W-:Y:S01]  /*5ac0*/  IMAD.SHL.U32 R94, R95.reuse, 0x4, RZ ;  /* 0x000000045f5e7824 */ /* 0x040fe200078e00ff */
[----:B------:R-:W-:Y:S01]  /*5ad0*/  LOP3.LUT R96, R95, 0x60, RZ, 0xc0, !PT ;  /* 0x000000605f607812 */ /* 0x000fe200078ec0ff */
[----:B------:R-:W-:Y:S01]  /*5ae0*/  HFMA2 R91, -RZ, RZ, 0, 5.9604644775390625e-08 ;  /* 0x00000001ff5b7431 */ /* 0x000fe200000001ff */
[----:B------:R-:W-:-:S02]  /*5af0*/  UMOV UR44, 0x400 ;  /* 0x00000400002c7882 */ /* 0x000fc40000000000 */
[----:B------:R-:W2:Y:S01]  /*5b00*/  LDC.64 R78, c[0x0][0x8b0] ;  /* 0x00022c00ff4e7b82 */ /* 0x000ea20000000a00 */
[----:B------:R-:W-:Y:S01]  /*5b10*/  LOP3.LUT R5, R3, 0xc0, RZ, 0xc0, !PT ;  /* 0x000000c003057812 */ /* 0x000fe200078ec0ff */
[----:B------:R-:W-:Y:S01]  /*5b20*/  HFMA2 R89, -RZ, RZ, 0, 0 ;  /* 0x00000000ff597431 */ /* 0x000fe200000001ff */
[----:B------:R-:W-:Y:S01]  /*5b30*/  LOP3.LUT R93, R95, 0x2, RZ, 0xc0, !PT ;  /* 0x000000025f5d7812 */ /* 0x000fe200078ec0ff */
[----:B------:R-:W-:Y:S01]  /*5b40*/  IMAD.MOV.U32 R36, RZ, RZ, RZ ;  /* 0x000000ffff247224 */ /* 0x000fe200078e00ff */
[----:B------:R-:W-:Y:S01]  /*5b50*/  LOP3.LUT R94, R5, 0x18, R94, 0xf8, !PT ;  /* 0x00000018055e7812 */ /* 0x000fe200078ef85e */
[----:B------:R-:W-:Y:S01]  /*5b60*/  IMAD.MOV.U32 R87, RZ, RZ, RZ ;  /* 0x000000ffff577224 */ /* 0x000fe200078e00ff */
[----:B------:R-:W-:Y:S01]  /*5b70*/  LOP3.LUT R37, R37, 0x600000, RZ, 0xc0, !PT ;  /* 0x0060000025257812 */ /* 0x000fe200078ec0ff */
[----:B------:R-:W3:Y:S01]  /*5b80*/  LDC.64 R76, c[0x0][0x8a8] ;  /* 0x00022a00ff4c7b82 */ /* 0x000ee20000000a00 */
[----:B------:R-:W-:Y:S01]  /*5b90*/  LOP3.LUT R94, R94, 0xf20, R3, 0xf8, !PT ;  /* 0x00000f205e5e7812 */ /* 0x000fe200078ef803 */
[----:B------:R-:W4:Y:S01]  /*5ba0*/  LDCU UR59, c[0x0][0x370] ;  /* 0x00006e00ff3b77ac */ /* 0x000f220008000800 */
[----:B------:R-:W-:-:S02]  /*5bb0*/  LOP3.LUT R95, R95, 0x4, RZ, 0xc0, !PT ;  /* 0x000000045f5f7812 */ /* 0x000fc400078ec0ff */
[----:B------:R-:W-:Y:S01]  /*5bc0*/  MOV R90, RZ ;  /* 0x000000ff005a7202 */ /* 0x000fe20000000f00 */
[----:B------:R-:W2:Y:S01]  /*5bd0*/  LDCU UR43, c[0x0][0xb0c] ;  /* 0x00016180ff2b77ac */ /* 0x000ea20008000800 */
[----:B-1----:R-:W-:Y:S01]  /*5be0*/  ULEA UR44, UR4, UR44, 0x18 ;  /* 0x0000002c042c7291 */ /* 0x002fe2000f8ec0ff */
[----:B------:R-:W1:Y:S03]  /*5bf0*/  LDCU UR39, c[0x0][0xb30] ;  /* 0x00016600ff2777ac */ /* 0x000e660008000800 */
[----:B------:R-:W-:Y:S01]  /*5c00*/  UIADD3 UR4, UPT, UPT, UR44, 0x200, URZ ;  /* 0x000002002c047890 */ /* 0x000fe2000fffe0ff */
[----:B------:R-:W1:Y:S04]  /*5c10*/  LDCU.64 UR56, c[0x0][0x888] ;  /* 0x00011100ff3877ac */ /* 0x000e680008000a00 */
[----:B------:R-:W4:Y:S01]  /*5c20*/  LDS R0, [UR44+0x180] ;  /* 0x0001802cff007984 */ /* 0x000f220008000800 */
[----:B------:R-:W-:Y:S01]  /*5c30*/  IMAD.U32 R85, RZ, RZ, UR4 ;  /* 0x00000004ff557e24 */ /* 0x000fe2000f8e00ff */
[----:B------:R-:W1:Y:S03]  /*5c40*/  LDCU.64 UR40, c[0x0][0xb28] ;  /* 0x00016500ff2877ac */ /* 0x000e660008000a00 */
[----:B------:R-:W-:Y:S01]  /*5c50*/  IMAD R94, R94, 0x2, R85 ;  /* 0x000000025e5e7824 */ /* 0x000fe200078e0255 */
[----:B------:R-:W1:Y:S03]  /*5c60*/  LDCU.64 UR62, c[0x0][0x890] ;  /* 0x00011200ff3e77ac */ /* 0x000e660008000a00 */
[--C-:B------:R-:W-:Y:S01]  /*5c70*/  IMAD R93, R93, -0x10, R94.reuse ;  /* 0xfffffff05d5d7824 */ /* 0x100fe200078e025e */
[----:B------:R-:W1:Y:S01]  /*5c80*/  LDCU.128 UR52, c[0x0][0xb10] ;  /* 0x00016200ff3477ac */ /* 0x000e620008000c00 */
[----:B------:R-:W-:Y:S01]  /*5c90*/  IMAD R92, R95, -0x10, R94 ;  /* 0xfffffff05f5c7824 */ /* 0x000fe200078e025e */
[----:B------:R-:W1:Y:S01]  /*5ca0*/  LDCU UR58, c[0x0][0x374] ;  /* 0x00006e80ff3a77ac */ /* 0x000e620008000800 */
[----:B------:R-:W-:Y:S01]  /*5cb0*/  UMOV UR47, URZ ;  /* 0x000000ff002f7c82 */ /* 0x000fe20008000000 */
[----:B------:R-:W-:Y:S01]  /*5cc0*/  UMOV UR46, URZ ;  /* 0x000000ff002e7c82 */ /* 0x000fe20008000000 */
[----:B-1234-:R-:W-:-:S07]  /*5cd0*/  IMAD.IADD R37, R0, 0x1, R37 ;  /* 0x0000000100257824 */ /* 0x01efce00078e0225 */
.L_x_148:
[----:B------:R-:W-:Y:S02]  /*5ce0*/  LEA R3, R87, UR44, 0x3 ;  /* 0x0000002c57037c11 */ /* 0x000fe4000f8e18ff */
[----:B------:R-:W-:Y:S02]  /*5cf0*/  SHF.L.U32 R0, R89, 0x1f, RZ ;  /* 0x0000001f59007819 */ /* 0x000fe400000006ff */
[----:B------:R-:W-:Y:S02]  /*5d00*/  LEA R5, R87, UR44, 0x4 ;  /* 0x0000002c57057c11 */ /* 0x000fe4000f8e20ff */
[----:B-1----:R-:W1:Y:S02]  /*5d10*/  SYNCS.PHASECHK.TRANS64.TRYWAIT P0, [R3+URZ+0xd0], R0 ;  /* 0x0000d000030075a7 */ /* 0x002e6400080011ff */
[----:B-12---:R-:W-:Y:S05]  /*5d20*/  @!P0 BRA `(.L_x_105) ;  /* 0x0000004c00908947 */ /* 0x006fea0003800000 */
.L_x_207:
[----:B------:R-:W2:Y:S01]  /*5d30*/  LDS.128 R4, [R5+0x160] ;  /* 0x0001600005047984 */ /* 0x000ea20000000c00 */
[----:B------:R-:W-:Y:S01]  /*5d40*/  UISETP.GE.AND UP0, UPT, UR42, 0x1, UPT ;  /* 0x000000012a00788c */ /* 0x000fe2000bf06270 */
[----:B------:R-:W-:Y:S01]  /*5d50*/  @!PT LDS RZ, [RZ] ;  /* 0x00000000fffff984 */ /* 0x000fe20000000800 */
[----:B------:R-:W-:Y:S01]  /*5d60*/  @!PT LDS RZ, [RZ] ;  /* 0x00000000fffff984 */ /* 0x000fe20000000800 */
[----:B------:R-:W-:Y:S01]  /*5d70*/  @!PT LDS RZ, [RZ] ;  /* 0x00000000fffff984 */ /* 0x000fe20000000800 */
[----:B------:R-:W-:Y:S01]  /*5d80*/  @!PT LDS RZ, [RZ] ;  /* 0x00000000fffff984 */ /* 0x000fe20000000800 */
[----:B------:R3:W-:Y:S06]  /*5d90*/  MEMBAR.ALL.CTA ;  /* 0x0000000000007992 */ /* 0x0007ec0000008000 */
[----:B---3--:R-:W3:Y:S01]  /*5da0*/  FENCE.VIEW.ASYNC.S ;  /* 0x00000000000073c6 */ /* 0x008ee20000000000 */
[----:B--2---:R-:W-:Y:S11]  /*5db0*/  LOP3.LUT P0, RZ, R6, 0x1, RZ, 0xc0, !PT ;  /* 0x0000000106ff7812 */ /* 0x004ff6000780c0ff */
[----:B------:R-:W-:Y:S02]  /*5dc0*/  @!UPT UIADD3 URZ, UPT, UPT, URZ, URZ, URZ ;  /* 0x000000fffffff290 */ /* 0x000fe4000fffe0ff */
[----:B---3--:R-:W-:Y:S01]  /*5dd0*/  VOTEU.ANY UP1, P0 ;  /* 0x0000000000ff7886 */ /* 0x008fe20000020100 */
[----:B------:R-:W-:Y:S01]  /*5de0*/  PLOP3.LUT P0, PT, PT, PT, UP1, 0x80, 0x8 ;  /* 0x000000000008781c */ /* 0x000fe20003f0f018 */
[----:B------:R-:W-:Y:S11]  /*5df0*/  UP2UR UR61, UPR, URZ, 0x2 ;  /* 0x00000002ff3d7883 */ /* 0x000ff60008000000 */
[----:B------:R-:W-:Y:S01]  /*5e00*/  @!UPT UIADD3 URZ, UPT, UPT, URZ, URZ, URZ ;  /* 0x000000fffffff290 */ /* 0x000fe2000fffe0ff */
[----:B-1----:R-:W-:Y:S02]  /*5e10*/  @P0 SHF.R.U32.HI R0, RZ, 0x10, R5 ;  /* 0x00000010ff000819 */ /* 0x002fe40000011605 */
        /* <DEDUP_REMOVED lines=12> */
[----:B------:R-:W2:Y:S01]  /*5ee0*/  LDCU UR12, c[0x0][0xb20] ;  /* 0x00016400ff0c77ac */ /* 0x000ea20008000800 */
[----:B------:R-:W-:Y:S02]  /*5ef0*/  UIMAD.WIDE.U32 UR4, UR58, UR55, URZ ;  /* 0x000000373a0472a5 */ /* 0x000fe4000f8e00ff */
[----:B------:R-:W-:Y:S02]  /*5f00*/  UIMAD.WIDE.U32 UR6, UR59, UR52, URZ ;  /* 0x000000343b0672a5 */ /* 0x000fe4000f8e00ff */
[----:B------:R-:W-:Y:S02]  /*5f10*/  UISETP.NE.AND UP0, UPT, UR54, 0x1, UPT ;  /* 0x000000013600788c */ /* 0x000fe4000bf05270 */
[----:B------:R-:W-:Y:S02]  /*5f20*/  UIMAD.WIDE.U32 UR8, UR37, UR55, URZ ;  /* 0x00000037250872a5 */ /* 0x000fe4000f8e00ff */
[----:B------:R-:W-:Y:S02]  /*5f30*/  UIMAD.WIDE.U32 UR10, UR38, UR52, URZ ;  /* 0x00000034260a72a5 */ /* 0x000fe4000f8e00ff */
[----:B------:R-:W-:Y:S02]  /*5f40*/  UISETP.NE.AND UP1, UPT, UR43, 0x1, UPT ;  /* 0x000000012b00788c */ /* 0x000fe4000bf25270 */
[----:B------:R-:W-:Y:S01]  /*5f50*/  UISETP.NE.AND UP2, UPT, UR42, 0x1, UPT ;  /* 0x000000012a00788c */ /* 0x000fe2000bf45270 */
[----:B------:R-:W-:Y:S02]  /*5f60*/  UMOV UR4, UR5 ;  /* 0x0000000500047c82 */ /* 0x000fe40008000000 */
[----:B--2---:R-:W-:Y:S03]  /*5f70*/  USHF.R.U32.HI UR5, URZ, UR12, UR4 ;  /* 0x0000000cff057299 */ /* 0x004fe60008011604 */
[----:B------:R-:W-:Y:S02]  /*5f80*/  UMOV UR4, UR7 ;  /* 0x0000000700047c82 */ /* 0x000fe40008000000 */
[----:B------:R-:W-:Y:S02]  /*5f90*/  USHF.R.U32.HI UR7, URZ, UR53, UR4 ;  /* 0x00000035ff077299 */ /* 0x000fe40008011604 */
[----:B------:R-:W-:Y:S02]  /*5fa0*/  USEL UR4, UR58, UR5, !UP0 ;  /* 0x000000053a047287 */ /* 0x000fe4000c000000 */
[----:B------:R-:W-:Y:S01]  /*5fb0*/  USEL UR7, UR59, UR7, !UP1 ;  /* 0x000000073b077287 */ /* 0x000fe2000c800000 */
[----:B------:R-:W-:Y:S01]  /*5fc0*/  UMOV UR5, UR9 ;  /* 0x0000000900057c82 */ /* 0x000fe20008000000 */
[----:B------:R-:W-:Y:S02]  /*5fd0*/  UIMAD.WIDE.U32 UR8, UR4, UR40, URZ ;  /* 0x00000028040872a5 */ /* 0x000fe4000f8e00ff */
[----:B------:R-:W-:Y:S03]  /*5fe0*/  USHF.R.U32.HI UR6, URZ, UR12, UR5 ;  /* 0x0000000cff067299 */ /* 0x000fe60008011605 */
[----:B------:R-:W-:Y:S01]  /*5ff0*/  UMOV UR5, UR11 ;  /* 0x0000000b00057c82 */ /* 0x000fe20008000000 */
[----:B------:R-:W-:Y:S02]  /*6000*/  UIMAD.WIDE.U32 UR10, UR7, UR40, URZ ;  /* 0x00000028070a72a5 */ /* 0x000fe4000f8e00ff */
[----:B------:R-:W-:Y:S02]  /*6010*/  USHF.R.U32.HI UR12, URZ, UR53, UR5 ;  /* 0x00000035ff0c7299 */ /* 0x000fe40008011605 */
[----:B------:R-:W-:Y:S01]  /*6020*/  USEL UR6, UR37, UR6, !UP0 ;  /* 0x0000000625067287 */ /* 0x000fe2000c000000 */
[----:B------:R-:W-:Y:S02]  /*6030*/  UMOV UR5, UR9 ;  /* 0x0000000900057c82 */ /* 0x000fe40008000000 */
[----:B------:R-:W-:Y:S01]  /*6040*/  UMOV UR10, UR11 ;  /* 0x0000000b000a7c82 */ /* 0x000fe20008000000 */
[----:B------:R-:W-:Y:S02]  /*6050*/  @UP2 USHF.R.U32.HI UR4, URZ, UR41, UR5 ;  /* 0x00000029ff042299 */ /* 0x000fe40008011605 */
[----:B------:R-:W-:Y:S02]  /*6060*/  @UP2 USHF.R.U32.HI UR7, URZ, UR41, UR10 ;  /* 0x00000029ff072299 */ /* 0x000fe4000801160a */
[----:B------:R-:W-:Y:S02]  /*6070*/  UIMAD UR4, UR42, UR4, URZ ;  /* 0x000000042a0472a4 */ /* 0x000fe4000f8e02ff */
[----:B------:R-:W-:Y:S02]  /*6080*/  UIMAD.WIDE.U32 UR10, UR6, UR40, URZ ;  /* 0x00000028060a72a5 */ /* 0x000fe4000f8e00ff */
[----:B------:R-:W-:Y:S02]  /*6090*/  USEL UR5, UR38, UR12, !UP1 ;  /* 0x0000000c26057287 */ /* 0x000fe4000c800000 */
[----:B------:R-:W-:Y:S02]  /*60a0*/  UIMAD UR8, UR42, UR7, URZ ;  /* 0x000000072a0872a4 */ /* 0x000fe4000f8e02ff */
[----:B------:R-:W-:Y:S03]  /*60b0*/  UISETP.GE.AND UP0, UPT, UR6, UR4, UPT ;  /* 0x000000040600728c */ /* 0x000fe6000bf06270 */
[----:B------:R-:W-:Y:S01]  /*60c0*/  UMOV UR4, UR11 ;  /* 0x0000000b00047c82 */ /* 0x000fe20008000000 */
[----:B------:R-:W-:Y:S02]  /*60d0*/  UISETP.GE.OR UP0, UPT, UR5, UR8, UP0 ;  /* 0x000000080500728c */ /* 0x000fe40008706670 */
[----:B------:R-:W-:Y:S02]  /*60e0*/  USHF.R.U32.HI UR4, URZ, UR41, UR4 ;  /* 0x00000029ff047299 */ /* 0x000fe40008011604 */
[----:B------:R-:W-:Y:S02]  /*60f0*/  UIMAD.WIDE.U32 UR8, UR5, UR40, URZ ;  /* 0x00000028050872a5 */ /* 0x000fe4000f8e00ff */
[----:B------:R-:W-:Y:S02]  /*6100*/  USEL UR11, UR6, UR4, !UP2 ;  /* 0x00000004060b7287 */ /* 0x000fe4000d000000 */
[----:B------:R-:W-:Y:S02]  /*6110*/  UIADD3 UR8, UPT, UPT, -UR5, URZ, URZ ;  /* 0x000000ff05087290 */ /* 0x000fe4000fffe1ff */
[----:B------:R-:W-:Y:S01]  /*6120*/  UIADD3 UR10, UPT, UPT, -UR11, URZ, URZ ;  /* 0x000000ff0b0a7290 */ /* 0x000fe2000fffe1ff */
[----:B------:R-:W-:Y:S01]  /*6130*/  @!UP0 UMOV UR4, UR9 ;  /* 0x0000000900048c82 */ /* 0x000fe20008000000 */
[----:B------:R-:W-:Y:S02]  /*6140*/  UIADD3 UR9, UPT, UPT, -UR6, URZ, URZ ;  /* 0x000000ff06097290 */ /* 0x000fe4000fffe1ff */
[----:B------:R-:W-:Y:S02]  /*6150*/  @!UP0 USHF.R.U32.HI UR4, URZ, UR41, UR4 ;  /* 0x00000029ff048299 */ /* 0x000fe40008011604 */
[----:B------:R-:W-:Y:S02]  /*6160*/  UIMAD UR10, UR42, UR10, UR6 ;  /* 0x0000000a2a0a72a4 */ /* 0x000fe4000f8e0206 */
[----:B------:R-:W-:Y:S04]  /*6170*/  @!UP0 USEL UR4, UR5, UR4, !UP2 ;  /* 0x0000000405048287 */ /* 0x000fe8000d000000 */
[----:B------:R-:W-:Y:S02]  /*6180*/  @!UP0 UIMAD UR10, UR7, UR10, UR4 ;  /* 0x0000000a070a82a4 */ /* 0x000fe4000f8e0204 */
[----:B------:R-:W-:Y:S02]  /*6190*/  @!UP0 UIADD3 UR11, UPT, UPT, UR11, -UR4, URZ ;  /* 0x800000040b0b8290 */ /* 0x000fe4000fffe0ff */
[----:B------:R-:W-:Y:S02]  /*61a0*/  UIMAD UR7, UR43, UR8, UR38 ;  /* 0x000000082b0772a4 */ /* 0x000fe4000f8e0226 */
[----:B------:R-:W-:Y:S02]  /*61b0*/  @!UP0 UIMAD UR6, UR11, UR42, UR5 ;  /* 0x0000002a0b0682a4 */ /* 0x000fe4000f8e0205 */
[----:B------:R-:W-:Y:S01]  /*61c0*/  UIMAD UR4, UR54, UR9, UR37 ;  /* 0x00000009360472a4 */ /* 0x000fe2000f8e0225 */
[----:B------:R-:W-:Y:S02]  /*61d0*/  @!UP0 UMOV UR5, UR10 ;  /* 0x0000000a00058c82 */ /* 0x000fe40008000000 */
[----:B------:R-:W-:Y:S02]  /*61e0*/  UIMAD UR38, UR5, UR43, UR7 ;  /* 0x0000002b052672a4 */ /* 0x000fe4000f8e0207 */
[----:B------:R-:W-:Y:S11]  /*61f0*/  UIMAD UR37, UR6, UR54, UR4 ;  /* 0x00000036062572a4 */ /* 0x000ff6000f8e0204 */
[----:B------:R-:W-:Y:S01]  /*6200*/  @!UPT UIADD3 URZ, UPT, UPT, URZ, URZ, URZ ;  /* 0x000000fffffff290 */ /* 0x000fe2000fffe0ff */
.L_x_106:
[----:B------:R-:W-:Y:S01]  /*6210*/  UISETP.NE.AND UP0, UPT, UR39, 0x1, UPT ;  /* 0x000000012700788c */ /* 0x000fe2000bf05270 */
[----:B------:R-:W-:Y:S01]  /*6220*/  LOP3.LUT P0, RZ, R85, 0x1b0, RZ, 0xc0, !PT ;  /* 0x000001b055ff7812 */ /* 0x000fe2000780c0ff */
[----:B------:R-:W-:Y:S01]  /*6230*/  USHF.L.U32 UR50, UR35, 0x7, URZ ;  /* 0x0000000723327899 */ /* 0x000fe200080006ff */
[----:B------:R-:W-:Y:S01]  /*6240*/  BSSY.RECONVERGENT B6, `(.L_x_107) ;  /* 0x0000034000067945 */ /* 0x000fe20003800200 */
[----:B------:R-:W-:Y:S01]  /*6250*/  USHF.L.U32 UR49, UR34, 0x7, URZ ;  /* 0x0000000722317899 */ /* 0x000fe200080006ff */
[----:B------:R-:W-:Y:S06]  /*6260*/  IADD3 R87, PT, PT, R87, 0x1, RZ ;  /* 0x0000000157577810 */ /* 0x000fec0007ffe0ff */
[----:B------:R-:W2:Y:S01]  /*6270*/  @!UP0 LDCU.128 UR12, c[0x0][0xb10] ;  /* 0x00016200ff0c87ac */ /* 0x000ea20008000c00 */
[----:B------:R-:W3:Y:S01]  /*6280*/  @!UP0 LDCU UR5, c[0x0][0xb0c] ;  /* 0x00016180ff0587ac */ /* 0x000ee20008000800 */
[----:B------:R-:W4:Y:S01]  /*6290*/  @!UP0 LDCU UR10, c[0x0][0xb20] ;  /* 0x00016400ff0a87ac */ /* 0x000f220008000800 */
[----:B--2---:R-:W-:Y:S02]  /*62a0*/  UIMAD.WIDE.U32 UR8, UR38, UR12, URZ ;  /* 0x0000000c260872a5 */ /* 0x004fe4000f8e00ff */
[----:B------:R-:W-:Y:S02]  /*62b0*/  UIMAD.WIDE.U32 UR6, UR37, UR15, URZ ;  /* 0x0000000f250672a5 */ /* 0x000fe4000f8e00ff */
[----:B------:R-:W-:Y:S03]  /*62c0*/  @!UP0 UISETP.NE.AND UP1, UPT, UR14, 0x1, UPT ;  /* 0x000000010e00888c */ /* 0x000fe6000bf25270 */
[----:B------:R-:W-:Y:S01]  /*62d0*/  @!UP0 UMOV UR4, UR9 ;  /* 0x0000000900048c82 */ /* 0x000fe20008000000 */
[----:B---3--:R-:W-:Y:S02]  /*62e0*/  @!UP0 UISETP.NE.AND UP2, UPT, UR5, 0x1, UPT ;  /* 0x000000010500888c */ /* 0x008fe4000bf45270 */
[----:B------:R-:W-:Y:S01]  /*62f0*/  @!UP0 USHF.R.U32.HI UR4, URZ, UR13, UR4 ;  /* 0x0000000dff048299 */ /* 0x000fe20008011604 */
[----:B------:R-:W-:Y:S02]  /*6300*/  @!UP0 UMOV UR6, UR7 ;  /* 0x0000000700068c82 */ /* 0x000fe40008000000 */
[----:B----4-:R-:W-:Y:S02]  /*6310*/  @!UP0 USHF.R.U32.HI UR6, URZ, UR10, UR6 ;  /* 0x0000000aff068299 */ /* 0x010fe40008011606 */
[----:B------:R-:W-:Y:S02]  /*6320*/  @!UP0 USEL UR7, UR38, UR4, !UP2 ;  /* 0x0000000426078287 */ /* 0x000fe4000d000000 */
[----:B------:R-:W-:Y:S04]  /*6330*/  @!UP0 USEL UR6, UR37, UR6, !UP1 ;  /* 0x0000000625068287 */ /* 0x000fe8000c800000 */
[----:B------:R-:W-:Y:S02]  /*6340*/  @!UP0 UIADD3 UR4, UPT, UPT, -UR7, UR6, URZ ;  /* 0x0000000607048290 */ /* 0x000fe4000fffe1ff */
[----:B------:R-:W-:Y:S02]  /*6350*/  @!UP0 UIADD3 UR6, UPT, UPT, UR7, -UR6, URZ ;  /* 0x8000000607068290 */ /* 0x000fe4000fffe0ff */
[----:B------:R-:W-:Y:S02]  /*6360*/  @!UP0 UIMAD UR38, UR4, UR5, UR38 ;  /* 0x00000005042682a4 */ /* 0x000fe4000f8e0226 */
[----:B------:R-:W-:Y:S01]  /*6370*/  @!UP0 UIMAD UR37, UR6, UR14, UR37 ;  /* 0x0000000e062582a4 */ /* 0x000fe2000f8e0225 */
[----:B------:R-:W-:Y:S11]  /*6380*/  @!P0 BRA `(.L_x_108) ;  /* 0x00000000007c8947 */ /* 0x000ff60003800000 */
[----:B------:R-:W2:Y:S01]  /*6390*/  LDCU.64 UR8, c[0x4][0x80] ;  /* 0x01001000ff0877ac */ /* 0x000ea20008000a00 */
[----:B------:R-:W-:Y:S01]  /*63a0*/  MOV R2, 0x0 ;  /* 0x0000000000027802 */ /* 0x000fe20000000f00 */
[----:B------:R-:W-:Y:S02]  /*63b0*/  HFMA2 R12, -RZ, RZ, 0, 5.9604644775390625e-08 ;  /* 0x00000001ff0c7431 */ /* 0x000fe400000001ff */
[----:B------:R-:W-:Y:S01]  /*63c0*/  IMAD.MOV.U32 R8, RZ, RZ, 0x70 ;  /* 0x00000070ff087424 */ /* 0x000fe200078e00ff */
[----:B------:R3:W4:Y:S01]  /*63d0*/  LDC.64 R14, c[0x4][R2] ;  /* 0x01000000020e7b82 */ /* 0x0007220000000a00 */
[----:B------:R-:W1:Y:S01]  /*63e0*/  LDCU.64 UR6, c[0x4][0x88] ;  /* 0x01001100ff0677ac */ /* 0x000e620008000a00 */
[----:B------:R-:W-:Y:S01]  /*63f0*/  IMAD.MOV.U32 R13, RZ, RZ, RZ ;  /* 0x000000ffff0d7224 */ /* 0x000fe200078e00ff */
[----:B------:R-:W1:Y:S01]  /*6400*/  LDCU.64 UR4, c[0x4][0x8] ;  /* 0x01000100ff0477ac */ /* 0x000e620008000a00 */
[----:B--2---:R-:W-:Y:S01]  /*6410*/  MOV R5, UR9 ;  /* 0x0000000900057c02 */ /* 0x004fe20008000f00 */
[----:B------:R-:W-:Y:S01]  /*6420*/  IMAD.U32 R4, RZ, RZ, UR8 ;  /* 0x00000008ff047e24 */ /* 0x000fe2000f8e00ff */
[----:B-1----:R-:W-:Y:S01]  /*6430*/  MOV R7, UR7 ;  /* 0x0000000700077c02 */ /* 0x002fe20008000f00 */
[----:B------:R-:W-:Y:S01]  /*6440*/  IMAD.U32 R6, RZ, RZ, UR6 ;  /* 0x00000006ff067e24 */ /* 0x000fe2000f8e00ff */
[----:B------:R-:W-:Y:S01]  /*6450*/  MOV R11, UR5 ;  /* 0x00000005000b7c02 */ /* 0x000fe20008000f00 */
[----:B------:R-:W-:Y:S02]  /*6460*/  IMAD.U32 R10, RZ, RZ, UR4 ;  /* 0x00000004ff0a7e24 */ /* 0x000fe4000f8e00ff */
[----:B------:R-:W-:Y:S07]  /*6470*/  LEPC R20, `(.L_x_109) ;  /* 0x000000001014794e */ /* 0x000fee0000000000 */
[----:B---345:R-:W-:Y:S05]  /*6480*/  CALL.ABS.NOINC R14 ;  /* 0x000000000e007343 */ /* 0x038fea0003c00000 */
.L_x_109:
[----:B------:R-:W1:Y:S01]  /*6490*/  LDCU.64 UR8, c[0x4][0x80] ;  /* 0x01001000ff0877ac */ /* 0x000e620008000a00 */
[----:B------:R-:W2:Y:S01]  /*64a0*/  LDC.64 R2, c[0x4][R2] ;  /* 0x0100000002027b82 */ /* 0x000ea20000000a00 */
[----:B------:R-:W-:Y:S02]  /*64b0*/  HFMA2 R12, -RZ, RZ, 0, 5.9604644775390625e-08 ;  /* 0x00000001ff0c7431 */ /* 0x000fe400000001ff */
[----:B------:R-:W-:Y:S02]  /*64c0*/  IMAD.MOV.U32 R8, RZ, RZ, 0x70 ;  /* 0x00000070ff087424 */ /* 0x000fe400078e00ff */
[----:B------:R-:W-:Y:S01]  /*64d0*/  IMAD.MOV.U32 R13, RZ, RZ, RZ ;  /* 0x000000ffff0d7224 */ /* 0x000fe200078e00ff */
[----:B------:R-:W3:Y:S01]  /*64e0*/  LDCU.64 UR6, c[0x4][0x88] ;  /* 0x01001100ff0677ac */ /* 0x000ee20008000a00 */
[----:B------:R-:W4:Y:S01]  /*64f0*/  LDCU.64 UR4, c[0x4][0x8] ;  /* 0x01000100ff0477ac */ /* 0x000f220008000a00 */
[----:B-1----:R-:W-:Y:S02]  /*6500*/  MOV R4, UR8 ;  /* 0x0000000800047c02 */ /* 0x002fe40008000f00 */
[----:B------:R-:W-:Y:S02]  /*6510*/  MOV R5, UR9 ;  /* 0x0000000900057c02 */ /* 0x000fe40008000f00 */
[----:B---3--:R-:W-:Y:S01]  /*6520*/  MOV R7, UR7 ;  /* 0x0000000700077c02 */ /* 0x008fe20008000f00 */
[----:B------:R-:W-:Y:S01]  /*6530*/  IMAD.U32 R6, RZ, RZ, UR6 ;  /* 0x00000006ff067e24 */ /* 0x000fe2000f8e00ff */
[----:B----4-:R-:W-:Y:S01]  /*6540*/  MOV R11, UR5 ;  /* 0x00000005000b7c02 */ /* 0x010fe20008000f00 */
[----:B------:R-:W-:Y:S02]  /*6550*/  IMAD.U32 R10, RZ, RZ, UR4 ;  /* 0x00000004ff0a7e24 */ /* 0x000fe4000f8e00ff */
[----:B------:R-:W-:Y:S07]  /*6560*/  LEPC R20, `(.L_x_108) ;  /* 0x000000001014794e */ /* 0x000fee0000000000 */
[----:B--2---:R-:W-:Y:S05]  /*6570*/  CALL.ABS.NOINC R2 ;  /* 0x0000000002007343 */ /* 0x004fea0003c00000 */
.L_x_108:
[----:B------:R-:W-:Y:S05]  /*6580*/  BSYNC.RECONVERGENT B6 ;  /* 0x0000000000067941 */ /* 0x000fea0003800200 */
.L_x_107:
[----:B------:R-:W-:Y:S01]  /*6590*/  R2UR UR4, R84 ;  /* 0x00000000540472ca */ /* 0x000fe200000e0000 */
[----:B------:R-:W-:Y:S01]  /*65a0*/  UISETP.NE.U32.AND UP0, UPT, UR62, URZ, UPT ;  /* 0x000000ff3e00728c */ /* 0x000fe2000bf05070 */
[----:B------:R-:W-:Y:S02]  /*65b0*/  ISETP.NE.U32.AND P4, PT, R78, RZ, PT ;  /* 0x000000ff4e00720c */ /* 0x000fe40003f85070 */
[----:B------:R-:W-:Y:S01]  /*65c0*/  ISETP.NE.U32.AND P2, PT, RZ, UR56, PT ;  /* 0x00000038ff007c0c */ /* 0x000fe2000bf45070 */
[----:B------:R-:W-:Y:S01]  /*65d0*/  UISETP.NE.AND.EX UP1, UPT, UR63, URZ, UPT, UP0 ;  /* 0x000000ff3f00728c */ /* 0x000fe2000bf25300 */
[----:B------:R-:W-:Y:S01]  /*65e0*/  ISETP.NE.AND.EX P4, PT, R79, RZ, PT, P4 ;  /* 0x000000ff4f00720c */ /* 0x000fe20003f85340 */
[----:B------:R-:W-:Y:S01]  /*65f0*/  UPLOP3.LUT UP0, UPT, UPT, UPT, UPT, 0x40, 0x4 ;  /* 0x000000000004789c */ /* 0x000fe20003f0e870 */
[----:B------:R-:W-:Y:S05]  /*6600*/  ISETP.NE.AND.EX P2, PT, RZ, UR57, PT, P2 ;  /* 0x00000039ff007c0c */ /* 0x000fea000bf45320 */
[----:B------:R-:W-:Y:S06]  /*6610*/  UISETP.NE.AND UP2, UPT, UR4, URZ, UPT ;  /* 0x000000ff0400728c */ /* 0x000fec000bf45270 */
[----:B------:R-:W-:Y:S05]  /*6620*/  PLOP3.LUT P1, PT, PT, PT, UP2, 0x80, 0x8 ;  /* 0x000000000008781c */ /* 0x000fea0003f2f028 */
[----:B------:R-:W-:Y:S06]  /*6630*/  @UP2 UPLOP3.LUT UP0, UPT, UPT, UPT, UP1, 0x80, 0x8 ;  /* 0x000000000008289c */ /* 0x000fec0003f0f010 */
[----:B------:R-:W-:Y:S01]  /*6640*/  PLOP3.LUT P0, PT, PT, PT, UP0, 0x80, 0x8 ;  /* 0x000000000008781c */ /* 0x000fe20003f0f008 */
[----:B------:R-:W-:Y:S01]  /*6650*/  @!UPT UIADD3 URZ, UPT, UPT, URZ, URZ, URZ ;  /* 0x000000fffffff290 */ /* 0x000fe2000fffe0ff */
[----:B------:R-:W-:Y:S11]  /*6660*/  BRA.U !UP1, `(.L_x_110) ;  /* 0x00000001093c7547 */ /* 0x000ff6000b800000 */
[----:B------:R-:W-:Y:S01]  /*6670*/  UISETP.NE.U32.AND UP0, UPT, UR56, URZ, UPT ;  /* 0x000000ff3800728c */ /* 0x000fe2000bf05070 */
[----:B-1----:R-:W-:Y:S01]  /*6680*/  HFMA2 R0, -RZ, RZ, 0, 5.9604644775390625e-08 ;  /* 0x00000001ff007431 */ /* 0x002fe200000001ff */
[----:B------:R-:W1:Y:S01]  /*6690*/  LDCU.64 UR8, c[0x0][0x358] ;  /* 0x00006b00ff0877ac */ /* 0x000e620008000a00 */
[----:B------:R-:W-:Y:S01]  /*66a0*/  IMAD.MOV.U32 R80, RZ, RZ, 0x1 ;  /* 0x00000001ff507424 */ /* 0x000fe200078e00ff */
[----:B------:R-:W-:Y:S06]  /*66b0*/  UISETP.NE.AND.EX UP0, UPT, UR57, URZ, UPT, UP0 ;  /* 0x000000ff3900728c */ /* 0x000fec000bf05300 */
        /* <DEDUP_REMOVED lines=9> */
[----:B--23--:R-:W-:Y:S02]  /*6750*/  @!P3 IMAD.U32 R41, RZ, RZ, UR4 ;  /* 0x00000004ff29be24 */ /* 0x00cfe4000f8e00ff */
.L_x_110:
[----:B------:R-:W-:Y:S05]  /*6760*/  @!P4 BRA `(.L_x_111) ;  /* 0x000000000024c947 */ /* 0x000fea0003800000 */
[----:B------:R-:W-:Y:S01]  /*6770*/  ISETP.NE.U32.AND P3, PT, R76, RZ, PT ;  /* 0x000000ff4c00720c */ /* 0x000fe20003f65070 */
[----:B------:R-:W2:Y:S03]  /*6780*/  LDCU.64 UR4, c[0x0][0x358] ;  /* 0x00006b00ff0477ac */ /* 0x000ea60008000a00 */
[----:B------:R-:W-:Y:S11]  /*6790*/  ISETP.NE.AND.EX P3, PT, R77, RZ, PT, P3 ;  /* 0x000000ff4d00720c */ /* 0x000ff60003f65330 */
[----:B------:R-:W-:Y:S02]  /*67a0*/  @!UPT UIADD3 URZ, UPT, UPT, URZ, URZ, URZ ;  /* 0x000000fffffff290 */ /* 0x000fe4000fffe0ff */
[----:B------:R-:W3:Y:S01]  /*67b0*/  @P3 LDC.64 R2, c[0x0][0x8a8] ;  /* 0x00022a00ff023b82 */ /* 0x000ee20000000a00 */
[----:B-1----:R-:W-:Y:S04]  /*67c0*/  @P3 IMAD R0, R78, UR36, RZ ;  /* 0x000000244e003c24 */ /* 0x002fe8000f8e02ff */
[----:B---3--:R-:W-:Y:S05]  /*67d0*/  @P3 IMAD.WIDE R2, R0, 0x4, R2 ;  /* 0x0000000400023825 */ /* 0x008fea00078e0202 */
[----:B--2--5:R2:W5:Y:S02]  /*67e0*/  @P3 LDG.E R38, desc[UR4][R2.64] ;  /* 0x0000000402263981 */ /* 0x024564000c1e1900 */
[----:B--2---:R-:W3:Y:S02]  /*67f0*/  @!P3 LDC R38, c[0x0][0x8a0] ;  /* 0x00022800ff26bb82 */ /* 0x004ee40000000800 */
.L_x_111:
[----:B-----5:R-:W-:Y:S01]  /*6800*/  FSETP.NEU.AND P3, PT, R41, RZ, PT ;  /* 0x000000ff2900720b */ /* 0x020fe20003f6d000 */
[----:B------:R-:W-:Y:S01]  /*6810*/  BSSY B1, `(.L_x_112) ;  /* 0x0000039000017945 */ /* 0x000fe20003800000 */
[----:B------:R-:W-:Y:S01]  /*6820*/  SEL R5, RZ, 0xffffffff, P2 ;  /* 0xffffffffff057807 */ /* 0x000fe20001000000 */
[----:B------:R-:W-:Y:S01]  /*6830*/  IMAD.MOV.U32 R46, RZ, RZ, 0x1 ;  /* 0x00000001ff2e7424 */ /* 0x000fe200078e00ff */
[----:B------:R-:W-:Y:S01]  /*6840*/  @P1 LOP3.LUT P2, RZ, R80, 0xff, RZ, 0xc0, !PT ;  /* 0x000000ff50ff1812 */ /* 0x000fe2000784c0ff */
[C---:B------:R-:W-:Y:S01]  /*6850*/  IMAD R39, R36.reuse, 0x80, R37 ;  /* 0x0000008024277824 */ /* 0x040fe200078e0225 */
[----:B-1----:R-:W-:Y:S01]  /*6860*/  @P1 SEL R0, RZ, 0xffffffff, P3 ;  /* 0xffffffffff001807 */ /* 0x002fe20001800000 */
[----:B------:R-:W-:Y:S01]  /*6870*/  IMAD R88, R95, -0x10, R93 ;  /* 0xfffffff05f587824 */ /* 0x000fe200078e025d */
[----:B------:R-:W-:Y:S01]  /*6880*/  LOP3.LUT R91, R91, 0x1, RZ, 0x3c, !PT ;  /* 0x000000015b5b7812 */ /* 0x000fe200078e3cff */
[----:B------:R-:W-:Y:S01]  /*6890*/  IMAD.MOV.U32 R47, RZ, RZ, RZ ;  /* 0x000000ffff2f7224 */ /* 0x000fe200078e00ff */
[----:B------:R-:W-:Y:S02]  /*68a0*/  @P0 SEL R0, R5, R0, !P2 ;  /* 0x0000000005000207 */ /* 0x000fe40005000000 */
[----:B------:R-:W-:Y:S02]  /*68b0*/  CS2R R74, SRZ ;  /* 0x00000000004a7805 */ /* 0x000fe4000001ff00 */
[----:B------:R-:W-:Y:S02]  /*68c0*/  LEA R98, R36, UR44, 0x3 ;  /* 0x0000002c24627c11 */ /* 0x000fe4000f8e18ff */
[----:B------:R-:W-:Y:S02]  /*68d0*/  CS2R R72, SRZ ;  /* 0x0000000000487805 */ /* 0x000fe4000001ff00 */
[----:B------:R-:W-:Y:S02]  /*68e0*/  @P1 LOP3.LUT R0, R0, 0x1, RZ, 0xc0, !PT ;  /* 0x0000000100001812 */ /* 0x000fe400078ec0ff */
[----:B------:R-:W-:Y:S02]  /*68f0*/  CS2R R66, SRZ ;  /* 0x0000000000427805 */ /* 0x000fe4000001ff00 */
[----:B------:R-:W-:Y:S02]  /*6900*/  SHF.L.U32 R3, R90, 0x1f, RZ ;  /* 0x0000001f5a037819 */ /* 0x000fe400000006ff */
[----:B------:R-:W-:Y:S02]  /*6910*/  CS2R R64, SRZ ;  /* 0x0000000000407805 */ /* 0x000fe4000001ff00 */
[----:B------:R-:W-:Y:S02]  /*6920*/  ISETP.NE.U32.OR P5, PT, R0, 0x1, !P1 ;  /* 0x000000010000780c */ /* 0x000fe40004fa5470 */
[----:B------:R-:W-:Y:S02]  /*6930*/  CS2R R58, SRZ ;  /* 0x00000000003a7805 */ /* 0x000fe4000001ff00 */
[----:B------:R-:W-:Y:S02]  /*6940*/  PLOP3.LUT P2, PT, PT, PT, UP1, 0x80, 0x8 ;  /* 0x000000000008781c */ /* 0x000fe40003f4f018 */
[----:B------:R-:W-:Y:S02]  /*6950*/  CS2R R56, SRZ ;  /* 0x0000000000387805 */ /* 0x000fe4000001ff00 */
[----:B------:R-:W-:Y:S02]  /*6960*/  LOP3.LUT P4, R86, R80, 0xff, RZ, 0xc0, !PT ;  /* 0x000000ff50567812 */ /* 0x000fe4000788c0ff */
[----:B------:R-:W-:Y:S02]  /*6970*/  CS2R R50, SRZ ;  /* 0x0000000000327805 */ /* 0x000fe4000001ff00 */
[----:B------:R-:W-:Y:S02]  /*6980*/  SEL R0, RZ, 0xffffffff, P3 ;  /* 0xffffffffff007807 */ /* 0x000fe40001800000 */
[----:B------:R-:W-:Y:S02]  /*6990*/  CS2R R48, SRZ ;  /* 0x0000000000307805 */ /* 0x000fe4000001ff00 */
[----:B------:R-:W-:Y:S02]  /*69a0*/  P2R R97, PR, RZ, 0x20 ;  /* 0x00000020ff617803 */ /* 0x000fe40000000000 */
[----:B------:R-:W-:Y:S02]  /*69b0*/  @P5 SHF.L.U32 R2, R91, 0x1f, RZ ;  /* 0x0000001f5b025819 */ /* 0x000fe400000006ff */
[----:B------:R-:W-:Y:S02]  /*69c0*/  @P2 SEL R0, R5, R0, !P4 ;  /* 0x0000000005002207 */ /* 0x000fe40006000000 */
[----:B------:R-:W1:Y:S02]  /*69d0*/  @P5 SYNCS.PHASECHK.TRANS64.TRYWAIT P1, [UR44+0x80], R2 ;  /* 0x00008002ff0055a7 */ /* 0x000e64000802112c */
[----:B------:R-:W-:Y:S04]  /*69e0*/  LOP3.LUT R0, R0, 0x1, RZ, 0xc0, !PT ;  /* 0x0000000100007812 */ /* 0x000fe800078ec0ff */
[----:B------:R-:W-:Y:S04]  /*69f0*/  ISETP.NE.U32.AND P2, PT, R0, 0x1, PT ;  /* 0x000000010000780c */ /* 0x000fe80003f45070 */
[----:B------:R-:W-:Y:S01]  /*6a00*/  P2R R60, PR, RZ, 0x4 ;  /* 0x00000004ff3c7803 */ /* 0x000fe20000000000 */
[----:B------:R2:W4:Y:S01]  /*6a10*/  SYNCS.PHASECHK.TRANS64.TRYWAIT P0, [R98+URZ+0xf0], R3 ;  /* 0x0000f003620075a7 */ /* 0x00052200080011ff */
[----:B-1----:R-:W-:Y:S01]  /*6a20*/  @P5 SEL R46, RZ, 0x1, !P1 ;  /* 0x00000001ff2e5807 */ /* 0x002fe20004800000 */
[----:B--2---:R-:W-:Y:S06]  /*6a30*/  @!P5 BRA `(.L_x_113) ;  /* 0x000000000058d947 */ /* 0x004fec0003800000 */
[----:B------:R-:W-:Y:S01]  /*6a40*/  IMAD.MOV.U32 R75, RZ, RZ, RZ ;  /* 0x000000ffff4b7224 */ /* 0x000fe200078e00ff */
[----:B------:R-:W-:Y:S01]  /*6a50*/  ISETP.NE.AND P1, PT, R46, RZ, PT ;  /* 0x000000ff2e00720c */ /* 0x000fe20003f25270 */
[----:B------:R-:W-:Y:S01]  /*6a60*/  BSSY B0, `(.L_x_114) ;  /* 0x000000c000007945 */ /* 0x000fe20003800000 */
[----:B------:R-:W-:Y:S02]  /*6a70*/  CS2R R50, SRZ ;  /* 0x0000000000327805 */ /* 0x000fe4000001ff00 */
[----:B------:R-:W-:Y:S02]  /*6a80*/  CS2R R48, SRZ ;  /* 0x0000000000307805 */ /* 0x000fe4000001ff00 */
[----:B------:R-:W-:Y:S02]  /*6a90*/  CS2R R58, SRZ ;  /* 0x00000000003a7805 */ /* 0x000fe4000001ff00 */
[----:B------:R-:W-:Y:S02]  /*6aa0*/  CS2R R56, SRZ ;  /* 0x0000000000387805 */ /* 0x000fe4000001ff00 */
[----:B------:R-:W-:Y:S02]  /*6ab0*/  CS2R R66, SRZ ;  /* 0x0000000000427805 */ /* 0x000fe4000001ff00 */
[----:B------:R-:W-:Y:S02]  /*6ac0*/  CS2R R64, SRZ ;  /* 0x0000000000407805 */ /* 0x000fe4000001ff00 */
[----:B------:R-:W-:Y:S01]  /*6ad0*/  CS2R R72, SRZ ;  /* 0x0000000000487805 */ /* 0x000fe2000001ff00 */
[----:B------:R-:W-:Y:S06]  /*6ae0*/  @P1 BRA `(.L_x_115) ;  /* 0x00000000000c1947 */ /* 0x000fec0003800000 */
[----:B------:R-:W-:Y:S04]  /*6af0*/  SHF.L.U32 R5, R91, 0x1f, RZ ;  /* 0x0000001f5b057819 */ /* 0x000fe800000006ff */
[----:B------:R-:W1:Y:S02]  /*6b00*/  SYNCS.PHASECHK.TRANS64.TRYWAIT P1, [UR44+0x80], R5 ;  /* 0x00008005ff0075a7 */ /* 0x000e64000802112c */
[----:B-1----:R-:W-:Y:S05]  /*6b10*/  @!P1 BRA `(.L_x_116) ;  /* 0x0000004000289947 */ /* 0x002fea0003800000 */
.L_x_115:
[----:B------:R-:W-:Y:S05]  /*6b20*/  BSYNC B0 ;  /* 0x0000000000007941 */ /* 0x000fea0003800000 */
.L_x_114:
[----:B------:R-:W-:Y:S01]  /*6b30*/  ISETP.NE.AND P1, PT, R60, RZ, PT ;  /* 0x000000ff3c00720c */ /* 0x000fe20003f25270 */
[----:B------:R-:W-:Y:S11]  /*6b40*/  HFMA2 R47, -RZ, RZ, 0, 5.9604644775390625e-08 ;  /* 0x00000001ff2f7431 */ /* 0x000ff600000001ff */
[----:B------:R-:W-:Y:S01]  /*6b50*/  @!UPT UIADD3 URZ, UPT, UPT, URZ, URZ, URZ ;  /* 0x000000fffffff290 */ /* 0x000fe2000fffe0ff */
[----:B------:R2:W1:Y:S04]  /*6b60*/  @P1 LDS.128 R48, [R94] ;  /* 0x000000005e301984 */ /* 0x0004680000000c00 */
[----:B------:R2:W1:Y:S04]  /*6b70*/  @P1 LDS.128 R56, [R93+0x10] ;  /* 0x000010005d381984 */ /* 0x0004680000000c00 */
[----:B------:R2:W1:Y:S04]  /*6b80*/  @P1 LDS.128 R64, [R92+0x20] ;  /* 0x000020005c401984 */ /* 0x0004680000000c00 */
[----:B------:R2:W1:Y:S02]  /*6b90*/  @P1 LDS.128 R72, [R88+0x30] ;  /* 0x0000300058481984 */ /* 0x0004640000000c00 */
.L_x_113:
[----:B------:R-:W-:Y:S05]  /*6ba0*/  BSYNC B1 ;  /* 0x0000000000017941 */ /* 0x000fea0003800000 */
.L_x_112:
[----:B-1----:R-:W-:Y:S04]  /*6bb0*/  SHF.R.U32.HI R0, RZ, 0x15, R39 ;  /* 0x00000015ff007819 */ /* 0x002fe80000011627 */
[----:B------:R-:W-:Y:S01]  /*6bc0*/  LOP3.LUT P1, RZ, R0, 0x3, R81, 0x48, !PT ;  /* 0x0000000300ff7812 */ /* 0x000fe20007824851 */
[----:B------:R-:W-:Y:S01]  /*6bd0*/  @!UPT UIADD3 URZ, UPT, UPT, URZ, URZ, URZ ;  /* 0x000000fffffff290 */ /* 0x000fe2000fffe0ff */
[----:B----4-:R-:W-:Y:S11]  /*6be0*/  @P0 BRA `(.L_x_117) ;  /* 0x0000000000080947 */ /* 0x010ff60003800000 */
[----:B------:R-:W1:Y:S02]  /*6bf0*/  SYNCS.PHASECHK.TRANS64.TRYWAIT P0, [R98+URZ+0xf0], R3 ;  /* 0x0000f003620075a7 */ /* 0x000e6400080011ff */
[----:B-1----:R-:W-:Y:S05]  /*6c00*/  @!P0 BRA `(.L_x_118) ;  /* 0x0000004000048947 */ /* 0x002fea0003800000 */
.L_x_117:
[----:B------:R-:W-:Y:S05]  /*6c10*/  @!P1 BRA `(.L_x_119) ;  /* 0x0000000000409947 */ /* 0x000fea0003800000 */
[----:B------:R-:W4:Y:S01]  /*6c20*/  LDCU.64 UR8, c[0x4][0x70] ;  /* 0x01000e00ff0877ac */ /* 0x000f220008000a00 */
[----:B-1----:R-:W-:Y:S01]  /*6c30*/  MOV R3, 0x0 ;  /* 0x0000000000037802 */ /* 0x002fe20000000f00 */
[----:B------:R-:W-:Y:S02]  /*6c40*/  HFMA2 R12, -RZ, RZ, 0, 5.9604644775390625e-08 ;  /* 0x00000001ff0c7431 */ /* 0x000fe400000001ff */
[----:B------:R-:W-:Y:S02]  /*6c50*/  IMAD.MOV.U32 R8, RZ, RZ, 0x192 ;  /* 0x00000192ff087424 */ /* 0x000fe400078e00ff */
[----:B------:R-:W-:Y:S01]  /*6c60*/  IMAD.MOV.U32 R13, RZ, RZ, RZ ;  /* 0x000000ffff0d7224 */ /* 0x000fe200078e00ff */
[----:B------:R-:W1:Y:S01]  /*6c70*/  LDCU.64 UR6, c[0x4][0x78] ;  /* 0x01000f00ff0677ac */ /* 0x000e620008000a00 */
[----:B------:R-:W2:Y:S01]  /*6c80*/  LDC.64 R2, c[0x4][R3] ;  /* 0x0100000003027b82 */ /* 0x000ea20000000a00 */
[----:B------:R-:W5:Y:S01]  /*6c90*/  LDCU.64 UR4, c[0x4][0x10] ;  /* 0x01000200ff0477ac */ /* 0x000f620008000a00 */
[----:B----4-:R-:W-:Y:S01]  /*6ca0*/  MOV R5, UR9 ;  /* 0x0000000900057c02 */ /* 0x010fe20008000f00 */
[----:B------:R-:W-:Y:S01]  /*6cb0*/  IMAD.U32 R4, RZ, RZ, UR8 ;  /* 0x00000008ff047e24 */ /* 0x000fe2000f8e00ff */
[----:B-1----:R-:W-:Y:S01]  /*6cc0*/  MOV R7, UR7 ;  /* 0x0000000700077c02 */ /* 0x002fe20008000f00 */
[----:B------:R-:W-:Y:S01]  /*6cd0*/  IMAD.U32 R6, RZ, RZ, UR6 ;  /* 0x00000006ff067e24 */ /* 0x000fe2000f8e00ff */
[----:B-----5:R-:W-:Y:S01]  /*6ce0*/  MOV R11, UR5 ;  /* 0x00000005000b7c02 */ /* 0x020fe20008000f00 */
[----:B------:R-:W-:Y:S02]  /*6cf0*/  IMAD.U32 R10, RZ, RZ, UR4 ;  /* 0x00000004ff0a7e24 */ /* 0x000fe4000f8e00ff */
[----:B------:R-:W-:Y:S07]  /*6d00*/  LEPC R20, `(.L_x_119) ;  /* 0x000000001014794e */ /* 0x000fee0000000000 */
[----:B--23--:R-:W-:Y:S05]  /*6d10*/  CALL.ABS.NOINC R2 ;  /* 0x0000000002007343 */ /* 0x00cfea0003c00000 */
.L_x_119:
[----:B------:R-:W-:Y:S05]  /*6d20*/  WARPSYNC.ALL ;  /* 0x0000000000007948 */ /* 0x000fea0003800000 */
[----:B------:R-:W-:Y:S01]  /*6d30*/  R2UR UR4, R39 ;  /* 0x00000000270472ca */ /* 0x000fe200000e0000 */
[--C-:B------:R-:W-:Y:S01]  /*6d40*/  HADD2.F32 R40, -RZ, R48.reuse.H0_H0 ;  /* 0x20000030ff287230 */ /* 0x100fe20000004100 */
[----:B------:R-:W-:Y:S01]  /*6d50*/  ISETP.NE.AND P0, PT, R96, RZ, PT ;  /* 0x000000ff6000720c */ /* 0x000fe20003f05270 */
[----:B------:R-:W-:Y:S01]  /*6d60*/  HADD2.F32 R43, -RZ, R48.H1_H1 ;  /* 0x30000030ff2b7230 */ /* 0x000fe20000004100 */
[----:B------:R-:W-:Y:S01]  /*6d70*/  BSSY.RECONVERGENT B0, `(.L_x_120) ;  /* 0x0000086000007945 */ /* 0x000fe20003800200 */
[----:B------:R-:W-:Y:S02]  /*6d80*/  HADD2.F32 R42, -RZ, R49.H0_H0 ;  /* 0x20000031ff2a7230 */ /* 0x000fe40000004100 */
[----:B------:R-:W-:Y:S02]  /*6d90*/  HADD2.F32 R45, -RZ, R51.H0_H0 ;  /* 0x20000033ff2d7230 */ /* 0x000fe40000004100 */
[----:B------:R-:W-:Y:S04]  /*6da0*/  HADD2.F32 R44, -RZ, R75.H1_H1 ;  /* 0x3000004bff2c7230 */ /* 0x000fe80000004100 */
[----:B------:R-:W3:Y:S02]  /*6db0*/  LDTM.x32 R4, tmem[UR4] ;  /* 0x00000004000479ee */ /* 0x000ee400082c0000 */
[C---:B---3--:R-:W-:Y:S01]  /*6dc0*/  FMUL R0, R38.reuse, R4 ;  /* 0x0000000426007220 */ /* 0x048fe20000400000 */
[C---:B------:R-:W-:Y:S01]  /*6dd0*/  FMUL R2, R38.reuse, R5 ;  /* 0x0000000526027220 */ /* 0x040fe20000400000 */
[C---:B-1----:R-:W-:Y:S01]  /*6de0*/  FMUL R3, R38.reuse, R6 ;  /* 0x0000000626037220 */ /* 0x042fe20000400000 */
[C---:B------:R-:W-:Y:S01]  /*6df0*/  FMUL R7, R38.reuse, R7 ;  /* 0x0000000726077220 */ /* 0x040fe20000400000 */
[C---:B------:R-:W-:Y:S01]  /*6e00*/  FFMA R0, R41.reuse, R40, R0 ;  /* 0x0000002829007223 */ /* 0x040fe20000000000 */
[----:B------:R-:W-:Y:S02]  /*6e10*/  HADD2.F32 R40, -RZ, R49.H1_H1 ;  /* 0x30000031ff287230 */ /* 0x000fe40000004100 */
[C---:B------:R-:W-:Y:S01]  /*6e20*/  FFMA R2, R41.reuse, R43, R2 ;  /* 0x0000002b29027223 */ /* 0x040fe20000000002 */
[C---:B------:R-:W-:Y:S01]  /*6e30*/  FFMA R3, R41.reuse, R42, R3 ;  /* 0x0000002a29037223 */ /* 0x040fe20000000003 */
[--C-:B------:R-:W-:Y:S02]  /*6e40*/  HADD2.F32 R43, -RZ, R50.reuse.H0_H0 ;  /* 0x20000032ff2b7230 */ /* 0x100fe40000004100 */
[----:B------:R-:W-:Y:S01]  /*6e50*/  FMUL R4, R38, R8 ;  /* 0x0000000826047220 */ /* 0x000fe20000400000 */
[----:B------:R-:W-:Y:S01]  /*6e60*/  HADD2.F32 R42, -RZ, R50.H1_H1 ;  /* 0x30000032ff2a7230 */ /* 0x000fe20000004100 */
[----:B------:R-:W-:Y:S01]  /*6e70*/  F2FP.F16.F32.PACK_AB R52, R2, R0 ;  /* 0x000000000234723e */ /* 0x000fe200000000ff */
[C---:B------:R-:W-:Y:S01]  /*6e80*/  FFMA R7, R41.reuse, R40, R7 ;  /* 0x0000002829077223 */ /* 0x040fe20000000007 */
[----:B------:R-:W-:Y:S01]  /*6e90*/  FFMA R4, R41, R43, R4 ;  /* 0x0000002b29047223 */ /* 0x000fe20000000004 */
[C---:B------:R-:W-:Y:S01]  /*6ea0*/  FMUL R5, R38.reuse, R9 ;  /* 0x0000000926057220 */ /* 0x040fe20000400000 */
[C---:B------:R-:W-:Y:S01]  /*6eb0*/  FMUL R6, R38.reuse, R10 ;  /* 0x0000000a26067220 */ /* 0x040fe20000400000 */
[----:B------:R-:W-:Y:S01]  /*6ec0*/  HADD2.F32 R40, -RZ, R51.H1_H1 ;  /* 0x30000033ff287230 */ /* 0x000fe20000004100 */
[----:B------:R-:W-:Y:S01]  /*6ed0*/  F2FP.F16.F32.PACK_AB R53, R7, R3 ;  /* 0x000000030735723e */ /* 0x000fe200000000ff */
[C---:B------:R-:W-:Y:S01]  /*6ee0*/  FFMA R5, R41.reuse, R42, R5 ;  /* 0x0000002a29057223 */ /* 0x040fe20000000005 */
[----:B------:R-:W-:Y:S01]  /*6ef0*/  FFMA R6, R41, R45, R6 ;  /* 0x0000002d29067223 */ /* 0x000fe20000000006 */
[C---:B------:R-:W-:Y:S01]  /*6f00*/  FMUL R11, R38.reuse, R11 ;  /* 0x0000000b260b7220 */ /* 0x040fe20000400000 */
[--C-:B------:R-:W-:Y:S02]  /*6f10*/  HADD2.F32 R43, -RZ, R56.reuse.H0_H0 ;  /* 0x20000038ff2b7230 */ /* 0x100fe40000004100 */
[C---:B------:R-:W-:Y:S01]  /*6f20*/  FMUL R8, R38.reuse, R12 ;  /* 0x0000000c26087220 */ /* 0x040fe20000400000 */
[----:B------:R-:W-:Y:S01]  /*6f30*/  F2FP.F16.F32.PACK_AB R54, R5, R4 ;  /* 0x000000040536723e */ /* 0x000fe200000000ff */
[C---:B------:R-:W-:Y:S01]  /*6f40*/  FFMA R11, R41.reuse, R40, R11 ;  /* 0x00000028290b7223 */ /* 0x040fe2000000000b */
[----:B------:R-:W-:Y:S02]  /*6f50*/  HADD2.F32 R40, -RZ, R56.H1_H1 ;  /* 0x30000038ff287230 */ /* 0x000fe40000004100 */
[----:B------:R-:W-:Y:S01]  /*6f60*/  FFMA R8, R41, R43, R8 ;  /* 0x0000002b29087223 */ /* 0x000fe20000000008 */
[C---:B------:R-:W-:Y:S01]  /*6f70*/  FMUL R9, R38.reuse, R13 ;  /* 0x0000000d26097220 */ /* 0x040fe20000400000 */
[--C-:B------:R-:W-:Y:S01]  /*6f80*/  HADD2.F32 R45, -RZ, R57.reuse.H0_H0 ;  /* 0x20000039ff2d7230 */ /* 0x100fe20000004100 */
[----:B------:R-:W-:Y:S01]  /*6f90*/  F2FP.F16.F32.PACK_AB R55, R11, R6 ;  /* 0x000000060b37723e */ /* 0x000fe200000000ff */
[C---:B------:R-:W-:Y:S01]  /*6fa0*/  FMUL R10, R38.reuse, R14 ;  /* 0x0000000e260a7220 */ /* 0x040fe20000400000 */
[----:B------:R-:W-:Y:S02]  /*6fb0*/  HADD2.F32 R42, -RZ, R57.H1_H1 ;  /* 0x30000039ff2a7230 */ /* 0x000fe40000004100 */
[C---:B------:R-:W-:Y:S01]  /*6fc0*/  FFMA R9, R41.reuse, R40, R9 ;  /* 0x0000002829097223 */ /* 0x040fe20000000009 */
[C---:B------:R-:W-:Y:S01]  /*6fd0*/  FMUL R15, R38.reuse, R15 ;  /* 0x0000000f260f7220 */ /* 0x040fe20000400000 */
[----:B------:R1:W-:Y:S01]  /*6fe0*/  STS.128 [R94], R52 ;  /* 0x000000345e007388 */ /* 0x0003e20000000c00 */
[----:B------:R-:W-:Y:S01]  /*6ff0*/  FFMA R10, R41, R45, R10 ;  /* 0x0000002d290a7223 */ /* 0x000fe2000000000a */
[--C-:B------:R-:W-:Y:S01]  /*7000*/  HADD2.F32 R40, -RZ, R58.reuse.H0_H0 ;  /* 0x2000003aff287230 */ /* 0x100fe20000004100 */
[----:B------:R-:W-:Y:S01]  /*7010*/  F2FP.F16.F32.PACK_AB R68, R9, R8 ;  /* 0x000000080944723e */ /* 0x000fe200000000ff */
[----:B------:R-:W-:Y:S01]  /*7020*/  FFMA R15, R41, R42, R15 ;  /* 0x0000002a290f7223 */ /* 0x000fe2000000000f */
[C---:B------:R-:W-:Y:S01]  /*7030*/  FMUL R12, R38.reuse, R16 ;  /* 0x00000010260c7220 */ /* 0x040fe20000400000 */
[----:B------:R-:W-:Y:S02]  /*7040*/  HADD2.F32 R42, -RZ, R58.H1_H1 ;  /* 0x3000003aff2a7230 */ /* 0x000fe40000004100 */
[C---:B------:R-:W-:Y:S01]  /*7050*/  FMUL R13, R38.reuse, R17 ;  /* 0x00000011260d7220 */ /* 0x040fe20000400000 */
[--C-:B------:R-:W-:Y:S01]  /*7060*/  HADD2.F32 R43, -RZ, R59.reuse.H0_H0 ;  /* 0x2000003bff2b7230 */ /* 0x100fe20000004100 */
[----:B------:R-:W-:Y:S01]  /*7070*/  F2FP.F16.F32.PACK_AB R69, R15, R10 ;  /* 0x0000000a0f45723e */ /* 0x000fe200000000ff */
[C---:B------:R-:W-:Y:S01]  /*7080*/  FFMA R12, R41.reuse, R40, R12 ;  /* 0x00000028290c7223 */ /* 0x040fe2000000000c */
[C---:B------:R-:W-:Y:S01]  /*7090*/  FFMA R13, R41.reuse, R42, R13 ;  /* 0x0000002a290d7223 */ /* 0x040fe2000000000d */
[C---:B------:R-:W-:Y:S01]  /*70a0*/  FMUL R14, R38.reuse, R18 ;  /* 0x00000012260e7220 */ /* 0x040fe20000400000 */
[----:B------:R-:W-:Y:S02]  /*70b0*/  HADD2.F32 R40, -RZ, R59.H1_H1 ;  /* 0x3000003bff287230 */ /* 0x000fe40000004100 */
[C---:B------:R-:W-:Y:S01]  /*70c0*/  FMUL R19, R38.reuse, R19 ;  /* 0x0000001326137220 */ /* 0x040fe20000400000 */
[C---:B------:R-:W-:Y:S01]  /*70d0*/  FMUL R16, R38.reuse, R20 ;  /* 0x0000001426107220 */ /* 0x040fe20000400000 */
[C---:B------:R-:W-:Y:S01]  /*70e0*/  FFMA R14, R41.reuse, R43, R14 ;  /* 0x0000002b290e7223 */ /* 0x040fe2000000000e */
[--C-:B------:R-:W-:Y:S02]  /*70f0*/  HADD2.F32 R43, -RZ, R64.reuse.H0_H0 ;  /* 0x20000040ff2b7230 */ /* 0x100fe40000004100 */
[C---:B------:R-:W-:Y:S01]  /*7100*/  FFMA R19, R41.reuse, R40, R19 ;  /* 0x0000002829137223 */ /* 0x040fe20000000013 */
[----:B------:R-:W-:Y:S02]  /*7110*/  HADD2.F32 R42, -RZ, R64.H1_H1 ;  /* 0x30000040ff2a7230 */ /* 0x000fe40000004100 */
[C---:B------:R-:W-:Y:S01]  /*7120*/  FMUL R17, R38.reuse, R21 ;  /* 0x0000001526117220 */ /* 0x040fe20000400000 */
[--C-:B------:R-:W-:Y:S02]  /*7130*/  HADD2.F32 R45, -RZ, R65.reuse.H0_H0 ;  /* 0x20000041ff2d7230 */ /* 0x100fe40000004100 */
[C---:B------:R-:W-:Y:S01]  /*7140*/  FMUL R18, R38.reuse, R22 ;  /* 0x0000001626127220 */ /* 0x040fe20000400000 */
[----:B------:R-:W-:Y:S02]  /*7150*/  HADD2.F32 R40, -RZ, R65.H1_H1 ;  /* 0x30000041ff287230 */ /* 0x000fe40000004100 */
[C---:B------:R-:W-:Y:S01]  /*7160*/  FMUL R23, R38.reuse, R23 ;  /* 0x0000001726177220 */ /* 0x040fe20000400000 */
[C---:B------:R-:W-:Y:S01]  /*7170*/  FFMA R16, R41.reuse, R43, R16 ;  /* 0x0000002b29107223 */ /* 0x040fe20000000010 */
[C---:B------:R-:W-:Y:S01]  /*7180*/  FFMA R17, R41.reuse, R42, R17 ;  /* 0x0000002a29117223 */ /* 0x040fe20000000011 */
[C---:B------:R-:W-:Y:S01]  /*7190*/  FFMA R18, R41.reuse, R45, R18 ;  /* 0x0000002d29127223 */ /* 0x040fe20000000012 */
[C---:B------:R-:W-:Y:S01]  /*71a0*/  FFMA R23, R41.reuse, R40, R23 ;  /* 0x0000002829177223 */ /* 0x040fe20000000017 */
[--C-:B------:R-:W-:Y:S02]  /*71b0*/  HADD2.F32 R43, -RZ, R66.reuse.H0_H0 ;  /* 0x20000042ff2b7230 */ /* 0x100fe40000004100 */
[C---:B------:R-:W-:Y:S01]  /*71c0*/  FMUL R20, R38.reuse, R24 ;  /* 0x0000001826147220 */ /* 0x040fe20000400000 */
        /* <DEDUP_REMOVED lines=9> */
[----:B------:R-:W-:Y:S01]  /*7260*/  FFMA R27, R41, R42, R27 ;  /* 0x0000002a291b7223 */ /* 0x000fe2000000001b */
[--C-:B------:R-:W-:Y:S02]  /*7270*/  HADD2.F32 R40, -RZ, R72.reuse.H0_H0 ;  /* 0x20000048ff287230 */ /* 0x100fe40000004100 */
[C---:B------:R-:W-:Y:S01]  /*7280*/  FMUL R24, R38.reuse, R28 ;  /* 0x0000001c26187220 */ /* 0x040fe20000400000 */
[----:B------:R-:W-:Y:S02]  /*7290*/  HADD2.F32 R42, -RZ, R72.H1_H1 ;  /* 0x30000048ff2a7230 */ /* 0x000fe40000004100 */
[C---:B------:R-:W-:Y:S01]  /*72a0*/  FMUL R25, R38.reuse, R29 ;  /* 0x0000001d26197220 */ /* 0x040fe20000400000 */
[--C-:B------:R-:W-:Y:S02]  /*72b0*/  HADD2.F32 R43, -RZ, R73.reuse.H0_H0 ;  /* 0x20000049ff2b7230 */ /* 0x100fe40000004100 */
[C---:B------:R-:W-:Y:S01]  /*72c0*/  FMUL R26, R38.reuse, R30 ;  /* 0x0000001e261a7220 */ /* 0x040fe20000400000 */
[----:B------:R-:W-:Y:S01]  /*72d0*/  F2FP.F16.F32.PACK_AB R70, R13, R12 ;  /* 0x0000000c0d46723e */ /* 0x000fe200000000ff */
[----:B------:R-:W-:Y:S01]  /*72e0*/  FFMA R24, R41, R40, R24 ;  /* 0x0000002829187223 */ /* 0x000fe20000000018 */
[----:B------:R-:W-:Y:S01]  /*72f0*/  F2FP.F16.F32.PACK_AB R71, R19, R14 ;  /* 0x0000000e1347723e */ /* 0x000fe200000000ff */
[C---:B------:R-:W-:Y:S01]  /*7300*/  FFMA R25, R41.reuse, R42, R25 ;  /* 0x0000002a29197223 */ /* 0x040fe20000000019 */
[C---:B------:R-:W-:Y:S01]  /*7310*/  FFMA R26, R41.reuse, R43, R26 ;  /* 0x0000002b291a7223 */ /* 0x040fe2000000001a */
[----:B------:R-:W-:Y:S02]  /*7320*/  HADD2.F32 R40, -RZ, R73.H1_H1 ;  /* 0x30000049ff287230 */ /* 0x000fe40000004100 */
[C---:B------:R-:W-:Y:S01]  /*7330*/  FMUL R31, R38.reuse, R31 ;  /* 0x0000001f261f7220 */ /* 0x040fe20000400000 */
[----:B------:R1:W-:Y:S01]  /*7340*/  STS.128 [R93+0x10], R68 ;  /* 0x000010445d007388 */ /* 0x0003e20000000c00 */
[--C-:B------:R-:W-:Y:S02]  /*7350*/  HADD2.F32 R43, -RZ, R74.reuse.H0_H0 ;  /* 0x2000004aff2b7230 */ /* 0x100fe40000004100 */
[C---:B------:R-:W-:Y:S01]  /*7360*/  FMUL R28, R38.reuse, R32 ;  /* 0x00000020261c7220 */ /* 0x040fe20000400000 */
[----:B------:R-:W-:Y:S02]  /*7370*/  HADD2.F32 R42, -RZ, R74.H1_H1 ;  /* 0x3000004aff2a7230 */ /* 0x000fe40000004100 */
[C---:B------:R-:W-:Y:S01]  /*7380*/  FMUL R29, R38.reuse, R33 ;  /* 0x00000021261d7220 */ /* 0x040fe20000400000 */
[----:B------:R-:W-:Y:S02]  /*7390*/  HADD2.F32 R45, -RZ, R75.H0_H0 ;  /* 0x2000004bff2d7230 */ /* 0x000fe40000004100 */
[C---:B------:R-:W-:Y:S01]  /*73a0*/  FMUL R30, R38.reuse, R34 ;  /* 0x00000022261e7220 */ /* 0x040fe20000400000 */
[----:B------:R-:W-:Y:S01]  /*73b0*/  FFMA R31, R41, R40, R31 ;  /* 0x00000028291f7223 */ /* 0x000fe2000000001f */
[----:B------:R-:W-:Y:S01]  /*73c0*/  FMUL R35, R38, R35 ;  /* 0x0000002326237220 */ /* 0x000fe20000400000 */
[----:B------:R-:W-:Y:S01]  /*73d0*/  F2FP.F16.F32.PACK_AB R100, R17, R16 ;  /* 0x000000101164723e */ /* 0x000fe200000000ff */
[----:B------:R-:W-:Y:S01]  /*73e0*/  FFMA R28, R41, R43, R28 ;  /* 0x0000002b291c7223 */ /* 0x000fe2000000001c */
[----:B------:R-:W-:Y:S01]  /*73f0*/  F2FP.F16.F32.PACK_AB R101, R23, R18 ;  /* 0x000000121765723e */ /* 0x000fe200000000ff */
[----:B------:R-:W-:Y:S01]  /*7400*/  FFMA R29, R41, R42, R29 ;  /* 0x0000002a291d7223 */ /* 0x000fe2000000001d */
[----:B------:R-:W-:Y:S01]  /*7410*/  F2FP.F16.F32.PACK_AB R102, R21, R20 ;  /* 0x000000141566723e */ /* 0x000fe200000000ff */
[----:B------:R-:W-:Y:S01]  /*7420*/  FFMA R30, R41, R45, R30 ;  /* 0x0000002d291e7223 */ /* 0x000fe2000000001e */
[----:B------:R-:W-:Y:S01]  /*7430*/  F2FP.F16.F32.PACK_AB R103, R27, R22 ;  /* 0x000000161b67723e */ /* 0x000fe200000000ff */
[----:B------:R-:W-:Y:S01]  /*7440*/  FFMA R35, R41, R44, R35 ;  /* 0x0000002c29237223 */ /* 0x000fe20000000023 */
[----:B------:R-:W-:Y:S02]  /*7450*/  F2FP.F16.F32.PACK_AB R104, R25, R24 ;  /* 0x000000181968723e */ /* 0x000fe400000000ff */
[----:B------:R-:W-:Y:S01]  /*7460*/  F2FP.F16.F32.PACK_AB R105, R31, R26 ;  /* 0x0000001a1f69723e */ /* 0x000fe200000000ff */
[----:B------:R1:W-:Y:S01]  /*7470*/  STS.128 [R92+0x20], R100 ;  /* 0x000020645c007388 */ /* 0x0003e20000000c00 */
[----:B------:R-:W-:Y:S02]  /*7480*/  F2FP.F16.F32.PACK_AB R106, R29, R28 ;  /* 0x0000001c1d6a723e */ /* 0x000fe400000000ff */
[----:B------:R-:W-:Y:S05]  /*7490*/  F2FP.F16.F32.PACK_AB R107, R35, R30 ;  /* 0x0000001e236b723e */ /* 0x000fea00000000ff */
[----:B------:R1:W-:Y:S01]  /*74a0*/  STS.128 [R88+0x30], R104 ;  /* 0x0000306858007388 */ /* 0x0003e20000000c00 */
[----:B------:R-:W-:Y:S01]  /*74b0*/  @!PT LDS RZ, [RZ] ;  /* 0x00000000fffff984 */ /* 0x000fe20000000800 */
[----:B------:R-:W-:Y:S01]  /*74c0*/  @!PT LDS RZ, [RZ] ;  /* 0x00000000fffff984 */ /* 0x000fe20000000800 */
[----:B------:R-:W-:Y:S01]  /*74d0*/  @!PT LDS RZ, [RZ] ;  /* 0x00000000fffff984 */ /* 0x000fe20000000800 */
[----:B------:R-:W-:Y:S01]  /*74e0*/  @!PT LDS RZ, [RZ] ;  /* 0x00000000fffff984 */ /* 0x000fe20000000800 */
[----:B------:R3:W-:Y:S07]  /*74f0*/  MEMBAR.ALL.CTA ;  /* 0x0000000000007992 */ /* 0x0007ee0000008000 */
[----:B---3--:R-:W3:Y:S02]  /*7500*/  FENCE.VIEW.ASYNC.S ;  /* 0x00000000000073c6 */ /* 0x008ee40000000000 */
[----:B---3--:R-:W-:Y:S06]  /*7510*/  BAR.SYNC.DEFER_BLOCKING 0x1, 0x80 ;  /* 0x0042000000007b1d */ /* 0x008fec0000010000 */
[----:B------:R-:W-:Y:S05]  /*7520*/  @P0 BRA `(.L_x_121) ;  /* 0x0000000000280947 */ /* 0x000fea0003800000 */
[----:B------:R-:W3:Y:S01]  /*7530*/  LDCU.64 UR6, c[0x0][0x348] ;  /* 0x00006900ff0677ac */ /* 0x000ee20008000a00 */
[----:B------:R-:W-:Y:S01]  /*7540*/  UIADD3 UR4, UPT, UPT, UR44, 0x200, URZ ;  /* 0x000002002c047890 */ /* 0x000fe2000fffe0ff */
[----:B------:R-:W-:Y:S05]  /*7550*/  UMOV UR51, UR36 ;  /* 0x0000002400337c82 */ /* 0x000fea0008000000 */
[----:B------:R-:W-:Y:S04]  /*7560*/  MOV R85, UR4 ;  /* 0x0000000400557c02 */ /* 0x000fe80008000f00 */
[----:B------:R-:W-:Y:S01]  /*7570*/  R2UR UR48, R85 ;  /* 0x00000000553072ca */ /* 0x000fe200000e0000 */
[----:B---3--:R-:W-:Y:S04]  /*7580*/  UIADD3 UR4, UP0, UPT, UR6, 0x680, URZ ;  /* 0x0000068006047890 */ /* 0x008fe8000ff1e0ff */
[----:B------:R-:W-:Y:S09]  /*7590*/  UIADD3.X UR5, UPT, UPT, URZ, UR7, URZ, UP0, !UPT ;  /* 0x00000007ff057290 */ /* 0x000ff200087fe4ff */
[----:B------:R3:W-:Y:S01]  /*75a0*/  UTMASTG.3D [UR48], [UR4] ;  /* 0x00000030040073b5 */ /* 0x0007e20008010000 */
[----:B------:R0:W-:Y:S01]  /*75b0*/  UTMACMDFLUSH ;  /* 0x00000000000079b7 */ /* 0x0001e20000000000 */
[----:B---3--:R-:W-:Y:S04]  /*75c0*/  DEPBAR.LE SB0, 0x1 ;  /* 0x000080400000791a */ /* 0x008fe80000000000 */
.L_x_121:
[----:B------:R-:W-:Y:S05]  /*75d0*/  BSYNC.RECONVERGENT B0 ;  /* 0x0000000000007941 */ /* 0x000fea0003800200 */
.L_x_120:
[----:B------:R-:W-:Y:S01]  /*75e0*/  BAR.SYNC.DEFER_BLOCKING 0x1, 0x80 ;  /* 0x0042000000007b1d */ /* 0x000fe20000010000 */
[----:B------:R-:W-:Y:S01]  /*75f0*/  ISETP.NE.AND P1, PT, R97, RZ, PT ;  /* 0x000000ff6100720c */ /* 0x000fe20003f25270 */
[----:B------:R-:W-:Y:S01]  /*7600*/  UISETP.NE.AND UP0, UPT, UR47, URZ, UPT ;  /* 0x000000ff2f00728c */ /* 0x000fe2000bf05270 */
[----:B------:R-:W-:Y:S11]  /*7610*/  LEA R3, R47, UR44, 0x3 ;  /* 0x0000002c2f037c11 */ /* 0x000ff6000f8e18ff */
[----:B------:R-:W-:Y:S01]  /*7620*/  @P1 SHF.L.U32 R4, R91, 0x1f, RZ ;  /* 0x0000001f5b041819 */ /* 0x000fe200000006ff */
[----:B------:R-:W-:Y:S06]  /*7630*/  BRA.U !UP0, `(.L_x_122) ;  /* 0x0000000108247547 */ /* 0x000fec000b800000 */
[----:B------:R-:W3:Y:S01]  /*7640*/  S2R R0, SR_CgaCtaId ;  /* 0x0000000000007919 */ /* 0x000ee20000008800 */
[----:B------:R-:W-:Y:S01]  /*7650*/  IMAD.U32 R2, RZ, RZ, UR46 ;  /* 0x0000002eff027e24 */ /* 0x000fe2000f8e00ff */
[----:B------:R-:W-:Y:S04]  /*7660*/  UIADD3 UR4, UPT, UPT, UR46, 0x1, URZ ;  /* 0x000000012e047890 */ /* 0x000fe8000fffe0ff */
[----:B------:R-:W-:Y:S01]  /*7670*/  @P1 LEA R2, R2, UR44, 0x3 ;  /* 0x0000002c02021c11 */ /* 0x000fe2000f8e18ff */
[----:B------:R-:W-:Y:S04]  /*7680*/  UISETP.NE.AND UP0, UPT, UR4, 0x4, UPT ;  /* 0x000000040400788c */ /* 0x000fe8000bf05270 */
[----:B------:R-:W-:Y:S01]  /*7690*/  @P1 VIADD R5, R2, 0xa0 ;  /* 0x000000a002051836 */ /* 0x000fe20000000000 */
[----:B------:R-:W-:Y:S04]  /*76a0*/  USEL UR46, UR4, URZ, UP0 ;  /* 0x000000ff042e7287 */ /* 0x000fe80008000000 */
[----:B---3--:R-:W-:Y:S04]  /*76b0*/  @P1 PRMT R0, R0, 0x654, R5 ;  /* 0x0000065400001816 */ /* 0x008fe80000000005 */
[----:B------:R3:W-:Y:S04]  /*76c0*/  @P1 SYNCS.ARRIVE.TRANS64.RED.A1T0 RZ, [R0+URZ], RZ ;  /* 0x000000ff00ff19a7 */ /* 0x0007e800081004ff */
.L_x_122:
[----:B------:R-:W4:Y:S01]  /*76d0*/  @P1 SYNCS.PHASECHK.TRANS64.TRYWAIT P0, [R3+URZ+0x80], R4 ;  /* 0x00008004030015a7 */ /* 0x000f2200080011ff */
[----:B------:R-:W-:Y:S01]  /*76e0*/  BSSY B1, `(.L_x_123) ;  /* 0x0000016000017945 */ /* 0x000fe20003800000 */
[----:B----4-:R-:W-:Y:S03]  /*76f0*/  @P1 SEL R46, RZ, 0x1, !P0 ;  /* 0x00000001ff2e1807 */ /* 0x010fe60004000000 */
[----:B------:R-:W-:Y:S05]  /*7700*/  @!P1 BRA `(.L_x_124) ;  /* 0x00000000004c9947 */ /* 0x000fea0003800000 */
[----:B------:R-:W-:Y:S01]  /*7710*/  ISETP.NE.AND P0, PT, R46, RZ, PT ;  /* 0x000000ff2e00720c */ /* 0x000fe20003f05270 */
[----:B------:R-:W-:Y:S01]  /*7720*/  BSSY B0, `(.L_x_125) ;  /* 0x000000b000007945 */ /* 0x000fe20003800000 */
[----:B------:R-:W-:Y:S11]  /*7730*/  ISETP.NE.AND P1, PT, R60, RZ, PT ;  /* 0x000000ff3c00720c */ /* 0x000ff60003f25270 */
[----:B------:R-:W-:Y:S02]  /*7740*/  @!UPT UIADD3 URZ, UPT, UPT, URZ, URZ, URZ ;  /* 0x000000fffffff290 */ /* 0x000fe4000fffe0ff */
[C---:B------:R-:W-:Y:S01]  /*7750*/  @P1 IMAD R6, R47.reuse, 0x2000, R94 ;  /* 0x000020002f061824 */ /* 0x040fe200078e025e */
[C---:B------:R-:W-:Y:S01]  /*7760*/  @P1 LEA R4, R47.reuse, R92, 0xd ;  /* 0x0000005c2f041211 */ /* 0x040fe200078e68ff */
[C---:B------:R-:W-:Y:S02]  /*7770*/  @P1 IMAD R5, R47.reuse, 0x2000, R93 ;  /* 0x000020002f051824 */ /* 0x040fe400078e025d */
[----:B------:R-:W-:Y:S01]  /*7780*/  @P1 IMAD R2, R47, 0x2000, R88 ;  /* 0x000020002f021824 */ /* 0x000fe200078e0258 */
[----:B------:R-:W-:Y:S06]  /*7790*/  @P0 BRA `(.L_x_126) ;  /* 0x00000000000c0947 */ /* 0x000fec0003800000 */
[----:B---3--:R-:W-:Y:S04]  /*77a0*/  SHF.L.U32 R0, R91, 0x1f, RZ ;  /* 0x0000001f5b007819 */ /* 0x008fe800000006ff */
[----:B------:R-:W3:Y:S02]  /*77b0*/  SYNCS.PHASECHK.TRANS64.TRYWAIT P0, [R3+URZ+0x80], R0 ;  /* 0x00008000030075a7 */ /* 0x000ee400080011ff */
[----:B---3--:R-:W-:Y:S05]  /*77c0*/  @!P0 BRA `(.L_x_127) ;  /* 0x0000003400288947 */ /* 0x008fea0003800000 */
.L_x_126:
[----:B------:R-:W-:Y:S05]  /*77d0*/  BSYNC B0 ;  /* 0x0000000000007941 */ /* 0x000fea0003800000 */
.L_x_125:
[----:B------:R-:W-:Y:S02]  /*77e0*/  ISETP.NE.AND P0, PT, R60, RZ, PT ;  /* 0x000000ff3c00720c */ /* 0x000fe40003f05270 */
[----:B------:R-:W-:Y:S11]  /*77f0*/  IADD3 R47, PT, PT, R47, 0x1, RZ ;  /* 0x000000012f2f7810 */ /* 0x000ff60007ffe0ff */
[----:B------:R4:W1:Y:S04]  /*7800*/  @P0 LDS.128 R48, [R6] ;  /* 0x0000000006300984 */ /* 0x0008680000000c00 */
[----:B------:R4:W1:Y:S04]  /*7810*/  @P0 LDS.128 R56, [R5+0x10] ;  /* 0x0000100005380984 */ /* 0x0008680000000c00 */
[----:B------:R4:W1:Y:S04]  /*7820*/  @P0 LDS.128 R64, [R4+0x20] ;  /* 0x0000200004400984 */ /* 0x0008680000000c00 */
[----:B------:R4:W1:Y:S02]  /*7830*/  @P0 LDS.128 R72, [R2+0x30] ;  /* 0x0000300002480984 */ /* 0x0008640000000c00 */
.L_x_124:
[----:B------:R-:W-:Y:S05]  /*7840*/  BSYNC B1 ;  /* 0x0000000000017941 */ /* 0x000fea0003800000 */
.L_x_123:
[----:B---3--:R-:W-:Y:S05]  /*7850*/  VIADD R0, R39, 0x20 ;  /* 0x0000002027007836 */ /* 0x008fea0000000000 */
[----:B------:R-:W-:Y:S04]  /*7860*/  SHF.R.U32.HI R0, RZ, 0x15, R0 ;  /* 0x00000015ff007819 */ /* 0x000fe80000011600 */
[----:B------:R-:W-:Y:S11]  /*7870*/  LOP3.LUT P0, RZ, R0, 0x3, R81, 0x48, !PT ;  /* 0x0000000300ff7812 */ /* 0x000ff60007804851 */
[----:B------:R-:W-:Y:S02]  /*7880*/  @!UPT UIADD3 URZ, UPT, UPT, URZ, URZ, URZ ;  /* 0x000000fffffff290 */ /* 0x000fe4000fffe0ff */
[----:B------:R-:W-:Y:S05]  /*7890*/  @!P0 BRA `(.L_x_128) ;  /* 0x0000000000408947 */ /* 0x000fea0003800000 */
[----:B------:R-:W3:Y:S01]  /*78a0*/  LDCU.64 UR8, c[0x4][0x70] ;  /* 0x01000e00ff0877ac */ /* 0x000ee20008000a00 */
[----:B------:R-:W-:Y:S01]  /*78b0*/  MOV R3, 0x0 ;  /* 0x0000000000037802 */ /* 0x000fe20000000f00 */
[----:B------:R-:W-:Y:S02]  /*78c0*/  HFMA2 R12, -RZ, RZ, 0, 5.9604644775390625e-08 ;  /* 0x00000001ff0c7431 */ /* 0x000fe400000001ff */
[----:B------:R-:W-:Y:S02]  /*78d0*/  IMAD.MOV.U32 R8, RZ, RZ, 0x192 ;  /* 0x00000192ff087424 */ /* 0x000fe400078e00ff */
[----:B------:R-:W-:Y:S01]  /*78e0*/  IMAD.MOV.U32 R13, RZ, RZ, RZ ;  /* 0x000000ffff0d7224 */ /* 0x000fe200078e00ff */
[----:B------:R-:W5:Y:S01]  /*78f0*/  LDCU.64 UR6, c[0x4][0x78] ;  /* 0x01000f00ff0677ac */ /* 0x000f620008000a00 */
[----:B----4-:R-:W4:Y:S01]  /*7900*/  LDC.64 R2, c[0x4][R3] ;  /* 0x0100000003027b82 */ /* 0x010f220000000a00 */
[----:B------:R-:W2:Y:S01]  /*7910*/  LDCU.64 UR4, c[0x4][0x10] ;  /* 0x01000200ff0477ac */ /* 0x000ea20008000a00 */
[----:B---3--:R-:W-:Y:S01]  /*7920*/  MOV R5, UR9 ;  /* 0x0000000900057c02 */ /* 0x008fe20008000f00 */
[----:B------:R-:W-:Y:S01]  /*7930*/  IMAD.U32 R4, RZ, RZ, UR8 ;  /* 0x00000008ff047e24 */ /* 0x000fe2000f8e00ff */
[----:B-----5:R-:W-:Y:S01]  /*7940*/  MOV R7, UR7 ;  /* 0x0000000700077c02 */ /* 0x020fe20008000f00 */
[----:B------:R-:W-:Y:S01]  /*7950*/  IMAD.U32 R6, RZ, RZ, UR6 ;  /* 0x00000006ff067e24 */ /* 0x000fe2000f8e00ff */
[----:B--2---:R-:W-:Y:S01]  /*7960*/  MOV R11, UR5 ;  /* 0x00000005000b7c02 */ /* 0x004fe20008000f00 */
[----:B------:R-:W-:Y:S02]  /*7970*/  IMAD.U32 R10, RZ, RZ, UR4 ;  /* 0x00000004ff0a7e24 */ /* 0x000fe4000f8e00ff */
[----:B------:R-:W-:Y:S07]  /*7980*/  LEPC R20, `(.L_x_128) ;  /* 0x000000001014794e */ /* 0x000fee0000000000 */
[----:B-1--4-:R-:W-:Y:S05]  /*7990*/  CALL.ABS.NOINC R2 ;  /* 0x0000000002007343 */ /* 0x012fea0003c00000 */
.L_x_128:
[----:B------:R-:W-:Y:S05]  /*79a0*/  WARPSYNC.ALL ;  /* 0x0000000000007948 */ /* 0x000fea0003800000 */
[----:B------:R-:W-:Y:S01]  /*79b0*/  R2UR UR4, R39 ;  /* 0x00000000270472ca */ /* 0x000fe200000e0000 */
[--C-:B-1----:R-:W-:Y:S01]  /*79c0*/  HADD2.F32 R40, -RZ, R48.reuse.H0_H0 ;  /* 0x20000030ff287230 */ /* 0x102fe20000004100 */
[----:B------:R-:W1:Y:S01]  /*79d0*/  S2R R99, SR_CgaCtaId ;  /* 0x0000000000637919 */ /* 0x000e620000008800 */
[----:B------:R-:W-:Y:S01]  /*79e0*/  HADD2.F32 R43, -RZ, R48.H1_H1 ;  /* 0x30000030ff2b7230 */ /* 0x000fe20000004100 */
[----:B------:R-:W-:Y:S01]  /*79f0*/  ISETP.NE.AND P6, PT, R97, RZ, PT ;  /* 0x000000ff6100720c */ /* 0x000fe20003fc5270 */
[----:B------:R-:W-:Y:S01]  /*7a00*/  HADD2.F32 R42, -RZ, R49.H1_H1 ;  /* 0x30000031ff2a7230 */ /* 0x000fe20000004100 */
[----:B------:R-:W-:Y:S01]  /*7a10*/  ISETP.NE.AND P0, PT, R96, RZ, PT ;  /* 0x000000ff6000720c */ /* 0x000fe20003f05270 */
[--C-:B------:R-:W-:Y:S01]  /*7a20*/  HADD2.F32 R44, -RZ, R50.reuse.H1_H1 ;  /* 0x30000032ff2c7230 */ /* 0x100fe20000004100 */
[----:B------:R-:W-:Y:S01]  /*7a30*/  MOV R61, UR46 ;  /* 0x0000002e003d7c02 */ /* 0x000fe20008000f00 */
[----:B------:R-:W-:Y:S01]  /*7a40*/  HADD2.F32 R45, -RZ, R59.H0_H0 ;  /* 0x2000003bff2d7230 */ /* 0x000fe20000004100 */
[----:B------:R-:W-:Y:S01]  /*7a50*/  BSSY.RECONVERGENT B0, `(.L_x_129) ;  /* 0x0000088000007945 */ /* 0x000fe20003800200 */
[----:B------:R-:W-:Y:S02]  /*7a60*/  LEA R62, R47, UR44, 0x3 ;  /* 0x0000002c2f3e7c11 */ /* 0x000fe4000f8e18ff */
[----:B----4-:R-:W3:Y:S04]  /*7a70*/  LDTM.x32 R4, tmem[UR4+0x20] ;  /* 0x00002004000479ee */ /* 0x010ee800082c0000 */
[----:B------:R-:W-:Y:S04]  /*7a80*/  @P6 LEA R61, R61, UR44, 0x3 ;  /* 0x0000002c3d3d6c11 */ /* 0x000fe8000f8e18ff */
[----:B------:R-:W-:Y:S02]  /*7a90*/  @P6 IADD3 R104, PT, PT, R61, 0xa0, RZ ;  /* 0x000000a03d686810 */ /* 0x000fe40007ffe0ff */
[----:B------:R-:W-:Y:S01]  /*7aa0*/  @P6 SHF.L.U32 R61, R91, 0x1f, RZ ;  /* 0x0000001f5b3d6819 */ /* 0x000fe200000006ff */
[C---:B---3--:R-:W-:Y:S01]  /*7ab0*/  FMUL R0, R38.reuse, R4 ;  /* 0x0000000426007220 */ /* 0x048fe20000400000 */
[C---:B------:R-:W-:Y:S01]  /*7ac0*/  FMUL R2, R38.reuse, R5 ;  /* 0x0000000526027220 */ /* 0x040fe20000400000 */
[C---:B------:R-:W-:Y:S01]  /*7ad0*/  FMUL R3, R38.reuse, R6 ;  /* 0x0000000626037220 */ /* 0x040fe20000400000 */
[C---:B------:R-:W-:Y:S01]  /*7ae0*/  FMUL R7, R38.reuse, R7 ;  /* 0x0000000726077220 */ /* 0x040fe20000400000 */
[C---:B------:R-:W-:Y:S01]  /*7af0*/  FFMA R0, R41.reuse, R40, R0 ;  /* 0x0000002829007223 */ /* 0x040fe20000000000 */
[----:B------:R-:W-:Y:S02]  /*7b00*/  HADD2.F32 R40, -RZ, R49.H0_H0 ;  /* 0x20000031ff287230 */ /* 0x000fe40000004100 */
[C---:B------:R-:W-:Y:S01]  /*7b10*/  FFMA R2, R41.reuse, R43, R2 ;  /* 0x0000002b29027223 */ /* 0x040fe20000000002 */
[C---:B------:R-:W-:Y:S01]  /*7b20*/  FMUL R4, R38.reuse, R8 ;  /* 0x0000000826047220 */ /* 0x040fe20000400000 */
[--C-:B------:R-:W-:Y:S02]  /*7b30*/  HADD2.F32 R43, -RZ, R51.reuse.H0_H0 ;  /* 0x20000033ff2b7230 */ /* 0x100fe40000004100 */
[----:B------:R-:W-:Y:S01]  /*7b40*/  FMUL R5, R38, R9 ;  /* 0x0000000926057220 */ /* 0x000fe20000400000 */
[C---:B------:R-:W-:Y:S01]  /*7b50*/  FFMA R3, R41.reuse, R40, R3 ;  /* 0x0000002829037223 */ /* 0x040fe20000000003 */
[----:B------:R-:W-:Y:S01]  /*7b60*/  HADD2.F32 R40, -RZ, R50.H0_H0 ;  /* 0x20000032ff287230 */ /* 0x000fe20000004100 */
[----:B------:R-:W-:Y:S01]  /*7b70*/  F2FP.F16.F32.PACK_AB R52, R2, R0 ;  /* 0x000000000234723e */ /* 0x000fe200000000ff */
[C---:B------:R-:W-:Y:S01]  /*7b80*/  FFMA R7, R41.reuse, R42, R7 ;  /* 0x0000002a29077223 */ /* 0x040fe20000000007 */
[----:B------:R-:W-:Y:S02]  /*7b90*/  HADD2.F32 R42, -RZ, R51.H1_H1 ;  /* 0x30000033ff2a7230 */ /* 0x000fe40000004100 */
[C---:B------:R-:W-:Y:S01]  /*7ba0*/  FMUL R6, R38.reuse, R10 ;  /* 0x0000000a26067220 */ /* 0x040fe20000400000 */
[C---:B------:R-:W-:Y:S01]  /*7bb0*/  FFMA R4, R41.reuse, R40, R4 ;  /* 0x0000002829047223 */ /* 0x040fe20000000004 */
[----:B------:R-:W-:Y:S01]  /*7bc0*/  FFMA R5, R41, R44, R5 ;  /* 0x0000002c29057223 */ /* 0x000fe20000000005 */
[----:B------:R-:W-:Y:S01]  /*7bd0*/  F2FP.F16.F32.PACK_AB R53, R7, R3 ;  /* 0x000000030735723e */ /* 0x000fe200000000ff */
[----:B------:R-:W-:Y:S01]  /*7be0*/  FFMA R6, R41, R43, R6 ;  /* 0x0000002b29067223 */ /* 0x000fe20000000006 */
[C---:B------:R-:W-:Y:S01]  /*7bf0*/  FMUL R11, R38.reuse, R11 ;  /* 0x0000000b260b7220 */ /* 0x040fe20000400000 */
[--C-:B------:R-:W-:Y:S01]  /*7c00*/  HADD2.F32 R40, -RZ, R56.reuse.H0_H0 ;  /* 0x20000038ff287230 */ /* 0x100fe20000004100 */
[----:B------:R-:W-:Y:S01]  /*7c10*/  F2FP.F16.F32.PACK_AB R54, R5, R4 ;  /* 0x000000040536723e */ /* 0x000fe200000000ff */
[C---:B------:R-:W-:Y:S01]  /*7c20*/  FMUL R8, R38.reuse, R12 ;  /* 0x0000000c26087220 */ /* 0x040fe20000400000 */
[C---:B------:R-:W-:Y:S01]  /*7c30*/  FFMA R11, R41.reuse, R42, R11 ;  /* 0x0000002a290b7223 */ /* 0x040fe2000000000b */
[----:B------:R-:W-:Y:S02]  /*7c40*/  HADD2.F32 R42, -RZ, R56.H1_H1 ;  /* 0x30000038ff2a7230 */ /* 0x000fe40000004100 */
[C---:B------:R-:W-:Y:S01]  /*7c50*/  FMUL R9, R38.reuse, R13 ;  /* 0x0000000d26097220 */ /* 0x040fe20000400000 */
[--C-:B------:R-:W-:Y:S02]  /*7c60*/  HADD2.F32 R43, -RZ, R57.reuse.H0_H0 ;  /* 0x20000039ff2b7230 */ /* 0x100fe40000004100 */
[----:B------:R-:W-:Y:S01]  /*7c70*/  FFMA R8, R41, R40, R8 ;  /* 0x0000002829087223 */ /* 0x000fe20000000008 */
[----:B------:R-:W-:Y:S01]  /*7c80*/  F2FP.F16.F32.PACK_AB R55, R11, R6 ;  /* 0x000000060b37723e */ /* 0x000fe200000000ff */
[----:B------:R-:W-:Y:S01]  /*7c90*/  FFMA R9, R41, R42, R9 ;  /* 0x0000002a29097223 */ /* 0x000fe20000000009 */
[C---:B------:R-:W-:Y:S01]  /*7ca0*/  FMUL R10, R38.reuse, R14 ;  /* 0x0000000e260a7220 */ /* 0x040fe20000400000 */
[----:B------:R-:W-:Y:S02]  /*7cb0*/  HADD2.F32 R40, -RZ, R57.H1_H1 ;  /* 0x30000039ff287230 */ /* 0x000fe40000004100 */
[C---:B------:R-:W-:Y:S01]  /*7cc0*/  FMUL R15, R38.reuse, R15 ;  /* 0x0000000f260f7220 */ /* 0x040fe20000400000 */
[----:B------:R3:W-:Y:S01]  /*7cd0*/  STS.128 [R94+0x2000], R52 ;  /* 0x002000345e007388 */ /* 0x0007e20000000c00 */
[----:B------:R-:W-:Y:S01]  /*7ce0*/  F2FP.F16.F32.PACK_AB R68, R9, R8 ;  /* 0x000000080944723e */ /* 0x000fe200000000ff */
[C---:B------:R-:W-:Y:S01]  /*7cf0*/  FFMA R10, R41.reuse, R43, R10 ;  /* 0x0000002b290a7223 */ /* 0x040fe2000000000a */
[--C-:B------:R-:W-:Y:S02]  /*7d00*/  HADD2.F32 R43, -RZ, R58.reuse.H0_H0 ;  /* 0x2000003aff2b7230 */ /* 0x100fe40000004100 */
[----:B------:R-:W-:Y:S01]  /*7d10*/  FFMA R15, R41, R40, R15 ;  /* 0x00000028290f7223 */ /* 0x000fe2000000000f */
[C---:B------:R-:W-:Y:S01]  /*7d20*/  FMUL R12, R38.reuse, R16 ;  /* 0x00000010260c7220 */ /* 0x040fe20000400000 */
[----:B------:R-:W-:Y:S02]  /*7d30*/  HADD2.F32 R42, -RZ, R58.H1_H1 ;  /* 0x3000003aff2a7230 */ /* 0x000fe40000004100 */
[C---:B------:R-:W-:Y:S01]  /*7d40*/  FMUL R13, R38.reuse, R17 ;  /* 0x00000011260d7220 */ /* 0x040fe20000400000 */
[C---:B------:R-:W-:Y:S01]  /*7d50*/  FMUL R14, R38.reuse, R18 ;  /* 0x00000012260e7220 */ /* 0x040fe20000400000 */
[----:B------:R-:W-:Y:S01]  /*7d60*/  F2FP.F16.F32.PACK_AB R69, R15, R10 ;  /* 0x0000000a0f45723e */ /* 0x000fe200000000ff */
[C---:B------:R-:W-:Y:S01]  /*7d70*/  FFMA R12, R41.reuse, R43, R12 ;  /* 0x0000002b290c7223 */ /* 0x040fe2000000000c */
[----:B------:R-:W-:Y:S02]  /*7d80*/  HADD2.F32 R40, -RZ, R59.H1_H1 ;  /* 0x3000003bff287230 */ /* 0x000fe40000004100 */
[C---:B------:R-:W-:Y:S01]  /*7d90*/  FFMA R13, R41.reuse, R42, R13 ;  /* 0x0000002a290d7223 */ /* 0x040fe2000000000d */
[C---:B------:R-:W-:Y:S01]  /*7da0*/  FMUL R19, R38.reuse, R19 ;  /* 0x0000001326137220 */ /* 0x040fe20000400000 */
[--C-:B------:R-:W-:Y:S02]  /*7db0*/  HADD2.F32 R43, -RZ, R64.reuse.H0_H0 ;  /* 0x20000040ff2b7230 */ /* 0x100fe40000004100 */
[C---:B------:R-:W-:Y:S01]  /*7dc0*/  FMUL R16, R38.reuse, R20 ;  /* 0x0000001426107220 */ /* 0x040fe20000400000 */
[----:B------:R-:W-:Y:S02]  /*7dd0*/  HADD2.F32 R42, -RZ, R64.H1_H1 ;  /* 0x30000040ff2a7230 */ /* 0x000fe40000004100 */
[C---:B------:R-:W-:Y:S01]  /*7de0*/  FMUL R17, R38.reuse, R21 ;  /* 0x0000001526117220 */ /* 0x040fe20000400000 */
[C---:B------:R-:W-:Y:S01]  /*7df0*/  FFMA R14, R41.reuse, R45, R14 ;  /* 0x0000002d290e7223 */ /* 0x040fe2000000000e */
[C---:B------:R-:W-:Y:S01]  /*7e00*/  FFMA R19, R41.reuse, R40, R19 ;  /* 0x0000002829137223 */ /* 0x040fe20000000013 */
[--C-:B------:R-:W-:Y:S02]  /*7e10*/  HADD2.F32 R45, -RZ, R65.reuse.H0_H0 ;  /* 0x20000041ff2d7230 */ /* 0x100fe40000004100 */
[C---:B------:R-:W-:Y:S01]  /*7e20*/  FFMA R16, R41.reuse, R43, R16 ;  /* 0x0000002b29107223 */ /* 0x040fe20000000010 */
[C---:B------:R-:W-:Y:S01]  /*7e30*/  FMUL R18, R38.reuse, R22 ;  /* 0x0000001626127220 */ /* 0x040fe20000400000 */
[----:B------:R-:W-:Y:S02]  /*7e40*/  HADD2.F32 R40, -RZ, R65.H1_H1 ;  /* 0x30000041ff287230 */ /* 0x000fe40000004100 */
[C---:B------:R-:W-:Y:S01]  /*7e50*/  FFMA R17, R41.reuse, R42, R17 ;  /* 0x0000002a29117223 */ /* 0x040fe20000000011 */
[C---:B------:R-:W-:Y:S01]  /*7e60*/  FMUL R23, R38.reuse, R23 ;  /* 0x0000001726177220 */ /* 0x040fe20000400000 */
[--C-:B------:R-:W-:Y:S02]  /*7e70*/  HADD2.F32 R42, -RZ, R66.reuse.H0_H0 ;  /* 0x20000042ff2a7230 */ /* 0x100fe40000004100 */
[C---:B------:R-:W-:Y:S01]  /*7e80*/  FMUL R20, R38.reuse, R24 ;  /* 0x0000001826147220 */ /* 0x040fe20000400000 */
[C---:B------:R-:W-:Y:S01]  /*7e90*/  FFMA R18, R41.reuse, R45, R18 ;  /* 0x0000002d29127223 */ /* 0x040fe20000000012 */
        /* <DEDUP_REMOVED lines=11> */
[----:B------:R-:W-:Y:S01]  /*7f50*/  FFMA R27, R41, R42, R27 ;  /* 0x0000002a291b7223 */ /* 0x000fe2000000001b */
        /* <DEDUP_REMOVED lines=17> */
[--C-:B------:R-:W-:Y:S02]  /*8070*/  HADD2.F32 R45, -RZ, R75.reuse.H0_H0 ;  /* 0x2000004bff2d7230 */ /* 0x100fe40000004100 */
[C---:B------:R-:W-:Y:S01]  /*8080*/  FMUL R30, R38.reuse, R34 ;  /* 0x00000022261e7220 */ /* 0x040fe20000400000 */
[----:B------:R-:W-:Y:S02]  /*8090*/  HADD2.F32 R44, -RZ, R75.H1_H1 ;  /* 0x3000004bff2c7230 */ /* 0x000fe40000004100 */
[----:B------:R-:W-:Y:S01]  /*80a0*/  FFMA R31, R41, R40, R31 ;  /* 0x00000028291f7223 */ /* 0x000fe2000000001f */
[----:B------:R-:W-:Y:S01]  /*80b0*/  FMUL R35, R38, R35 ;  /* 0x0000002326237220 */ /* 0x000fe20000400000 */
[----:B---3--:R-:W-:Y:S01]  /*80c0*/  F2FP.F16.F32.PACK_AB R52, R17, R16 ;  /* 0x000000101134723e */ /* 0x008fe200000000ff */
        /* <DEDUP_REMOVED lines=11> */
[----:B------:R-:W-:Y:S02]  /*8180*/  F2FP.F16.F32.PACK_AB R103, R35, R30 ;  /* 0x0000001e2367723e */ /* 0x000fe400000000ff */
[----:B-1----:R-:W-:Y:S03]  /*8190*/  @P6 PRMT R104, R99, 0x654, R104 ;  /* 0x0000065463686816 */ /* 0x002fe60000000068 */
[----:B------:R4:W-:Y:S01]  /*81a0*/  STS.128 [R88+0x2030], R100 ;  /* 0x0020306458007388 */ /* 0x0009e20000000c00 */
[----:B------:R-:W-:Y:S01]  /*81b0*/  @!PT LDS RZ, [RZ] ;  /* 0x00000000fffff984 */ /* 0x000fe20000000800 */
[----:B------:R-:W-:Y:S01]  /*81c0*/  @!PT LDS RZ, [RZ] ;  /* 0x00000000fffff984 */ /* 0x000fe20000000800 */
[----:B------:R-:W-:Y:S01]  /*81d0*/  @!PT LDS RZ, [RZ] ;  /* 0x00000000fffff984 */ /* 0x000fe20000000800 */
[----:B------:R-:W-:Y:S01]  /*81e0*/  @!PT LDS RZ, [RZ] ;  /* 0x00000000fffff984 */ /* 0x000fe20000000800 */
[----:B------:R1:W-:Y:S07]  /*81f0*/  MEMBAR.ALL.CTA ;  /* 0x0000000000007992 */ /* 0x0003ee0000008000 */
[----:B-1----:R-:W1:Y:S02]  /*8200*/  FENCE.VIEW.ASYNC.S ;  /* 0x00000000000073c6 */ /* 0x002e640000000000 */
[----:B-1----:R-:W-:Y:S06]  /*8210*/  BAR.SYNC.DEFER_BLOCKING 0x1, 0x80 ;  /* 0x0042000000007b1d */ /* 0x002fec0000010000 */
[----:B------:R-:W-:Y:S05]  /*8220*/  @P0 BRA `(.L_x_130) ;  /* 0x0000000000280947 */ /* 0x000fea0003800000 */
[----:B------:R-:W1:Y:S01]  /*8230*/  LDCU.64 UR6, c[0x0][0x348] ;  /* 0x00006900ff0677ac */ /* 0x000e620008000a00 */
[----:B------:R-:W-:Y:S02]  /*8240*/  UIADD3 UR9, UPT, UPT, UR49, 0x20, URZ ;  /* 0x0000002031097890 */ /* 0x000fe4000fffe0ff */
[----:B------:R-:W-:Y:S01]  /*8250*/  UIADD3 UR8, UPT, UPT, UR44, 0x2200, URZ ;  /* 0x000022002c087890 */ /* 0x000fe2000fffe0ff */
[----:B------:R-:W-:Y:S01]  /*8260*/  UMOV UR10, UR50 ;  /* 0x00000032000a7c82 */ /* 0x000fe20008000000 */
[----:B------:R-:W-:Y:S01]  /*8270*/  UMOV UR11, UR36 ;  /* 0x00000024000b7c82 */ /* 0x000fe20008000000 */
[----:B-1----:R-:W-:Y:S04]  /*8280*/  UIADD3 UR4, UP0, UPT, UR6, 0x680, URZ ;  /* 0x0000068006047890 */ /* 0x002fe8000ff1e0ff */
[----:B------:R-:W-:Y:S09]  /*8290*/  UIADD3.X UR5, UPT, UPT, URZ, UR7, URZ, UP0, !UPT ;  /* 0x00000007ff057290 */ /* 0x000ff200087fe4ff */
[----:B------:R1:W-:Y:S01]  /*82a0*/  UTMASTG.3D [UR8], [UR4] ;  /* 0x00000008040073b5 */ /* 0x0003e20008010000 */
[----:B------:R0:W-:Y:S01]  /*82b0*/  UTMACMDFLUSH ;  /* 0x00000000000079b7 */ /* 0x0001e20000000000 */
[----:B-1----:R-:W-:Y:S04]  /*82c0*/  DEPBAR.LE SB0, 0x1 ;  /* 0x000080400000791a */ /* 0x002fe80000000000 */
.L_x_130:
[----:B------:R-:W-:Y:S05]  /*82d0*/  BSYNC.RECONVERGENT B0 ;  /* 0x0000000000007941 */ /* 0x000fea0003800200 */
.L_x_129:
[----:B------:R-:W-:Y:S01]  /*82e0*/  BAR.SYNC.DEFER_BLOCKING 0x1, 0x80 ;  /* 0x0042000000007b1d */ /* 0x000fe20000010000 */
[----:B------:R-:W-:Y:S04]  /*82f0*/  UIADD3 UR4, UPT, UPT, UR46, 0x1, URZ ;  /* 0x000000012e047890 */ /* 0x000fe8000fffe0ff */
[----:B------:R-:W-:Y:S04]  /*8300*/  UISETP.NE.AND UP0, UPT, UR4, 0x4, UPT ;  /* 0x000000040400788c */ /* 0x000fe8000bf05270 */
[----:B------:R-:W-:Y:S01]  /*8310*/  USEL UR45, UR4, URZ, UP0 ;  /* 0x000000ff042d7287 */ /* 0x000fe20008000000 */
[----:B------:R1:W-:Y:S01]  /*8320*/  @P6 SYNCS.ARRIVE.TRANS64.RED.A1T0 RZ, [R104+URZ], RZ ;  /* 0x000000ff68ff69a7 */ /* 0x0003e200081004ff */
[----:B------:R-:W-:Y:S01]  /*8330*/  BSSY B1, `(.L_x_131) ;  /* 0x0000017000017945 */ /* 0x000fe20003800000 */
[----:B------:R-:W3:Y:S02]  /*8340*/  @P6 SYNCS.PHASECHK.TRANS64.TRYWAIT P0, [R62+URZ+0x80], R61 ;  /* 0x0000803d3e0065a7 */ /* 0x000ee400080011ff */
[----:B---3--:R-:W-:Y:S01]  /*8350*/  @P6 SEL R46, RZ, 0x1, !P0 ;  /* 0x00000001ff2e6807 */ /* 0x008fe20004000000 */
[----:B-1----:R-:W-:Y:S06]  /*8360*/  @!P6 BRA `(.L_x_132) ;  /* 0x00000000004ce947 */ /* 0x002fec0003800000 */
        /* <DEDUP_REMOVED lines=9> */
[----:B------:R-:W-:Y:S04]  /*8400*/  SHF.L.U32 R5, R91, 0x1f, RZ ;  /* 0x0000001f5b057819 */ /* 0x000fe800000006ff */
[----:B------:R-:W1:Y:S02]  /*8410*/  SYNCS.PHASECHK.TRANS64.TRYWAIT P0, [R62+URZ+0x80], R5 ;  /* 0x000080053e0075a7 */ /* 0x000e6400080011ff */
[----:B-1----:R-:W-:Y:S05]  /*8420*/  @!P0 BRA `(.L_x_135) ;  /* 0x0000002800248947 */ /* 0x002fea0003800000 */
.L_x_134:
[----:B------:R-:W-:Y:S05]  /*8430*/  BSYNC B0 ;  /* 0x0000000000007941 */ /* 0x000fea0003800000 */
.L_x_133:
[----:B------:R-:W-:Y:S02]  /*8440*/  ISETP.NE.AND P0, PT, R60, RZ, PT ;  /* 0x000000ff3c00720c */ /* 0x000fe40003f05270 */
[----:B------:R-:W-:Y:S11]  /*8450*/  IADD3 R47, PT, PT, R47, 0x1, RZ ;  /* 0x000000012f2f7810 */ /* 0x000ff60007ffe0ff */
[----:B------:R3:W1:Y:S04]  /*8460*/  @P0 LDS.128 R48, [R4] ;  /* 0x0000000004300984 */ /* 0x0006680000000c00 */
[----:B------:R3:W1:Y:S04]  /*8470*/  @P0 LDS.128 R56, [R3+0x10] ;  /* 0x0000100003380984 */ /* 0x0006680000000c00 */
[----:B------:R3:W1:Y:S04]  /*8480*/  @P0 LDS.128 R64, [R2+0x20] ;  /* 0x0000200002400984 */ /* 0x0006680000000c00 */
[----:B------:R3:W1:Y:S02]  /*8490*/  @P0 LDS.128 R72, [R0+0x30] ;  /* 0x0000300000480984 */ /* 0x0006640000000c00 */
.L_x_132:
[----:B------:R-:W-:Y:S05]  /*84a0*/  BSYNC B1 ;  /* 0x0000000000017941 */ /* 0x000fea0003800000 */
.L_x_131:
[----:B---3--:R-:W-:Y:S05]  /*84b0*/  VIADD R0, R39, 0x40 ;  /* 0x0000004027007836 */ /* 0x008fea0000000000 */
[----:B------:R-:W-:Y:S04]  /*84c0*/  SHF.R.U32.HI R0, RZ, 0x15, R0 ;  /* 0x00000015ff007819 */ /* 0x000fe80000011600 */
[----:B------:R-:W-:Y:S11]  /*84d0*/  LOP3.LUT P0, RZ, R0, 0x3, R81, 0x48, !PT ;  /* 0x0000000300ff7812 */ /* 0x000ff60007804851 */
[----:B------:R-:W-:Y:S02]  /*84e0*/  @!UPT UIADD3 URZ, UPT, UPT, URZ, URZ, URZ ;  /* 0x000000fffffff290 */ /* 0x000fe4000fffe0ff */
[----:B------:R-:W-:Y:S05]  /*84f0*/  @!P0 BRA `(.L_x_136) ;  /* 0x0000000000408947 */ /* 0x000fea0003800000 */
[----:B------:R-:W1:Y:S01]  /*8500*/  LDCU.64 UR8, c[0x4][0x70] ;  /* 0x01000e00ff0877ac */ /* 0x000e620008000a00 */
[----:B------:R-:W-:Y:S01]  /*8510*/  MOV R3, 0x0 ;  /* 0x0000000000037802 */ /* 0x000fe20000000f00 */
[----:B------:R-:W-:Y:S02]  /*8520*/  HFMA2 R12, -RZ, RZ, 0, 5.9604644775390625e-08 ;  /* 0x00000001ff0c7431 */ /* 0x000fe400000001ff */
[----:B------:R-:W-:Y:S02]  /*8530*/  IMAD.MOV.U32 R8, RZ, RZ, 0x192 ;  /* 0x00000192ff087424 */ /* 0x000fe400078e00ff */
[----:B------:R-:W-:Y:S01]  /*8540*/  IMAD.MOV.U32 R13, RZ, RZ, RZ ;  /* 0x000000ffff0d7224 */ /* 0x000fe200078e00ff */
[----:B------:R-:W3:Y:S01]  /*8550*/  LDCU.64 UR6, c[0x4][0x78] ;  /* 0x01000f00ff0677ac */ /* 0x000ee20008000a00 */
[----:B------:R-:W2:Y:S01]  /*8560*/  LDC.64 R2, c[0x4][R3] ;  /* 0x0100000003027b82 */ /* 0x000ea20000000a00 */
[----:B------:R-:W5:Y:S01]  /*8570*/  LDCU.64 UR4, c[0x4][0x10] ;  /* 0x01000200ff0477ac */ /* 0x000f620008000a00 */
[----:B-1----:R-:W-:Y:S01]  /*8580*/  MOV R5, UR9 ;  /* 0x0000000900057c02 */ /* 0x002fe20008000f00 */
[----:B------:R-:W-:Y:S01]  /*8590*/  IMAD.U32 R4, RZ, RZ, UR8 ;  /* 0x00000008ff047e24 */ /* 0x000fe2000f8e00ff */
[----:B---3--:R-:W-:Y:S01]  /*85a0*/  MOV R7, UR7 ;  /* 0x0000000700077c02 */ /* 0x008fe20008000f00 */
[----:B------:R-:W-:Y:S01]  /*85b0*/  IMAD.U32 R6, RZ, RZ, UR6 ;  /* 0x00000006ff067e24 */ /* 0x000fe2000f8e00ff */
[----:B-----5:R-:W-:Y:S01]  /*85c0*/  MOV R11, UR5 ;  /* 0x00000005000b7c02 */ /* 0x020fe20008000f00 */
[----:B------:R-:W-:Y:S02]  /*85d0*/  IMAD.U32 R10, RZ, RZ, UR4 ;  /* 0x00000004ff0a7e24 */ /* 0x000fe4000f8e00ff */
[----:B------:R-:W-:Y:S07]  /*85e0*/  LEPC R20, `(.L_x_136) ;  /* 0x000000001014794e */ /* 0x000fee0000000000 */
[----:B--2-4-:R-:W-:Y:S05]  /*85f0*/  CALL.ABS.NOINC R2 ;  /* 0x0000000002007343 */ /* 0x014fea0003c00000 */
.L_x_136:
[----:B------:R-:W-:Y:S05]  /*8600*/  WARPSYNC.ALL ;  /* 0x0000000000007948 */ /* 0x000fea0003800000 */
[----:B------:R-:W-:Y:S01]  /*8610*/  R2UR UR4, R39 ;  /* 0x00000000270472ca */ /* 0x000fe200000e0000 */
[--C-:B-1----:R-:W-:Y:S01]  /*8620*/  HADD2.F32 R40, -RZ, R48.reuse.H0_H0 ;  /* 0x20000030ff287230 */ /* 0x102fe20000004100 */
[----:B------:R-:W-:Y:S01]  /*8630*/  ISETP.NE.AND P6, PT, R97, RZ, PT ;  /* 0x000000ff6100720c */ /* 0x000fe20003fc5270 */
[----:B------:R-:W-:Y:S01]  /*8640*/  HADD2.F32 R43, -RZ, R48.H1_H1 ;  /* 0x30000030ff2b7230 */ /* 0x000fe20000004100 */
[----:B------:R-:W-:Y:S01]  /*8650*/  ISETP.NE.AND P0, PT, R96, RZ, PT ;  /* 0x000000ff6000720c */ /* 0x000fe20003f05270 */
[----:B------:R-:W-:Y:S01]  /*8660*/  HADD2.F32 R42, -RZ, R49.H0_H0 ;  /* 0x20000031ff2a7230 */ /* 0x000fe20000004100 */
[----:B------:R-:W-:Y:S01]  /*8670*/  MOV R61, UR45 ;  /* 0x0000002d003d7c02 */ /* 0x000fe20008000f00 */
[--C-:B------:R-:W-:Y:S01]  /*8680*/  HADD2.F32 R45, -RZ, R51.reuse.H0_H0 ;  /* 0x20000033ff2d7230 */ /* 0x100fe20000004100 */
[----:B------:R-:W-:Y:S01]  /*8690*/  BSSY.RECONVERGENT B0, `(.L_x_137) ;  /* 0x0000089000007945 */ /* 0x000fe20003800200 */
[----:B------:R-:W-:Y:S04]  /*86a0*/  HADD2.F32 R44, -RZ, R51.H1_H1 ;  /* 0x30000033ff2c7230 */ /* 0x000fe80000004100 */
[----:B------:R-:W1:Y:S02]  /*86b0*/  LDTM.x32 R4, tmem[UR4+0x40] ;  /* 0x00004004000479ee */ /* 0x000e6400082c0000 */
[----:B------:R-:W-:Y:S02]  /*86c0*/  @P6 LEA R61, R61, UR44, 0x3 ;  /* 0x0000002c3d3d6c11 */ /* 0x000fe4000f8e18ff */
[----:B------:R-:W-:Y:S02]  /*86d0*/  @P6 SHF.L.U32 R104, R91, 0x1f, RZ ;  /* 0x0000001f5b686819 */ /* 0x000fe400000006ff */
[----:B------:R-:W-:Y:S02]  /*86e0*/  @P6 IADD3 R62, PT, PT, R61, 0xa0, RZ ;  /* 0x000000a03d3e6810 */ /* 0x000fe40007ffe0ff */
[----:B------:R-:W-:Y:S02]  /*86f0*/  LEA R61, R47, UR44, 0x3 ;  /* 0x0000002c2f3d7c11 */ /* 0x000fe4000f8e18ff */
[----:B------:R-:W-:Y:S01]  /*8700*/  @P6 PRMT R62, R99, 0x654, R62 ;  /* 0x00000654633e6816 */ /* 0x000fe2000000003e */
[C---:B-1----:R-:W-:Y:S01]  /*8710*/  FMUL R0, R38.reuse, R4 ;  /* 0x0000000426007220 */ /* 0x042fe20000400000 */
[C---:B------:R-:W-:Y:S01]  /*8720*/  FMUL R2, R38.reuse, R5 ;  /* 0x0000000526027220 */ /* 0x040fe20000400000 */
[C---:B------:R-:W-:Y:S01]  /*8730*/  FMUL R3, R38.reuse, R6 ;  /* 0x0000000626037220 */ /* 0x040fe20000400000 */
        /* <DEDUP_REMOVED lines=8> */
[----:B----4-:R-:W-:Y:S01]  /*87c0*/  F2FP.F16.F32.PACK_AB R68, R2, R0 ;  /* 0x000000000244723e */ /* 0x010fe200000000ff */
[C---:B------:R-:W-:Y:S01]  /*87d0*/  FFMA R7, R41.reuse, R40, R7 ;  /* 0x0000002829077223 */ /* 0x040fe20000000007 */
[----:B------:R-:W-:Y:S01]  /*87e0*/  FFMA R4, R41, R43, R4 ;  /* 0x0000002b29047223 */ /* 0x000fe20000000004 */
[C---:B------:R-:W-:Y:S01]  /*87f0*/  FMUL R5, R38.reuse, R9 ;  /* 0x0000000926057220 */ /* 0x040fe20000400000 */
[C---:B------:R-:W-:Y:S01]  /*8800*/  FMUL R6, R38.reuse, R10 ;  /* 0x0000000a26067220 */ /* 0x040fe20000400000 */
[C---:B------:R-:W-:Y:S01]  /*8810*/  FMUL R11, R38.reuse, R11 ;  /* 0x0000000b260b7220 */ /* 0x040fe20000400000 */
[--C-:B------:R-:W-:Y:S01]  /*8820*/  HADD2.F32 R40, -RZ, R56.reuse.H0_H0 ;  /* 0x20000038ff287230 */ /* 0x100fe20000004100 */
[----:B------:R-:W-:Y:S01]  /*8830*/  F2FP.F16.F32.PACK_AB R69, R7, R3 ;  /* 0x000000030745723e */ /* 0x000fe200000000ff */
[C---:B------:R-:W-:Y:S01]  /*8840*/  FFMA R5, R41.reuse, R42, R5 ;  /* 0x0000002a29057223 */ /* 0x040fe20000000005 */
[C---:B------:R-:W-:Y:S01]  /*8850*/  FFMA R6, R41.reuse, R45, R6 ;  /* 0x0000002d29067223 */ /* 0x040fe20000000006 */
[----:B------:R-:W-:Y:S01]  /*8860*/  FFMA R11, R41, R44, R11 ;  /* 0x0000002c290b7223 */ /* 0x000fe2000000000b */
[C---:B------:R-:W-:Y:S01]  /*8870*/  FMUL R8, R38.reuse, R12 ;  /* 0x0000000c26087220 */ /* 0x040fe20000400000 */
[----:B------:R-:W-:Y:S01]  /*8880*/  HADD2.F32 R42, -RZ, R56.H1_H1 ;  /* 0x30000038ff2a7230 */ /* 0x000fe20000004100 */
[----:B------:R-:W-:Y:S01]  /*8890*/  F2FP.F16.F32.PACK_AB R70, R5, R4 ;  /* 0x000000040546723e */ /* 0x000fe200000000ff */
[C---:B------:R-:W-:Y:S01]  /*88a0*/  FMUL R9, R38.reuse, R13 ;  /* 0x0000000d26097220 */ /* 0x040fe20000400000 */
[----:B------:R-:W-:Y:S01]  /*88b0*/  F2FP.F16.F32.PACK_AB R71, R11, R6 ;  /* 0x000000060b47723e */ /* 0x000fe200000000ff */
[C---:B------:R-:W-:Y:S01]  /*88c0*/  FFMA R8, R41.reuse, R40, R8 ;  /* 0x0000002829087223 */ /* 0x040fe20000000008 */
[--C-:B------:R-:W-:Y:S02]  /*88d0*/  HADD2.F32 R43, -RZ, R57.reuse.H0_H0 ;  /* 0x20000039ff2b7230 */ /* 0x100fe40000004100 */
[----:B------:R-:W-:Y:S01]  /*88e0*/  FFMA R9, R41, R42, R9 ;  /* 0x0000002a29097223 */ /* 0x000fe20000000009 */
[C---:B------:R-:W-:Y:S01]  /*88f0*/  FMUL R10, R38.reuse, R14 ;  /* 0x0000000e260a7220 */ /* 0x040fe20000400000 */
[----:B------:R1:W-:Y:S01]  /*8900*/  STS.128 [R94+0x4000], R68 ;  /* 0x004000445e007388 */ /* 0x0003e20000000c00 */
[----:B------:R-:W-:Y:S02]  /*8910*/  HADD2.F32 R40, -RZ, R57.H1_H1 ;  /* 0x30000039ff287230 */ /* 0x000fe40000004100 */
[C---:B------:R-:W-:Y:S01]  /*8920*/  FMUL R15, R38.reuse, R15 ;  /* 0x0000000f260f7220 */ /* 0x040fe20000400000 */
[----:B------:R-:W-:Y:S01]  /*8930*/  F2FP.F16.F32.PACK_AB R52, R9, R8 ;  /* 0x000000080934723e */ /* 0x000fe200000000ff */
[C---:B------:R-:W-:Y:S01]  /*8940*/  FFMA R10, R41.reuse, R43, R10 ;  /* 0x0000002b290a7223 */ /* 0x040fe2000000000a */
[--C-:B------:R-:W-:Y:S02]  /*8950*/  HADD2.F32 R42, -RZ, R58.reuse.H0_H0 ;  /* 0x2000003aff2a7230 */ /* 0x100fe40000004100 */
        /* <DEDUP_REMOVED lines=60> */
[----:B-1----:R-:W-:Y:S01]  /*8d20*/  F2FP.F16.F32.PACK_AB R68, R17, R16 ;  /* 0x000000101144723e */ /* 0x002fe200000000ff */
        /* <DEDUP_REMOVED lines=31> */
.L_x_138:
[----:B------:R-:W-:Y:S05]  /*8f20*/  BSYNC.RECONVERGENT B0 ;  /* 0x0000000000007941 */ /* 0x000fea0003800200 */
.L_x_137:
[----:B------:R-:W-:Y:S01]  /*8f30*/  BAR.SYNC.DEFER_BLOCKING 0x1, 0x80 ;  /* 0x0042000000007b1d */ /* 0x000fe20000010000 */
[----:B------:R-:W-:Y:S04]  /*8f40*/  UIADD3 UR4, UPT, UPT, UR45, 0x1, URZ ;  /* 0x000000012d047890 */ /* 0x000fe8000fffe0ff */
[----:B------:R-:W-:Y:S04]  /*8f50*/  UISETP.NE.AND UP0, UPT, UR4, 0x4, UPT ;  /* 0x000000040400788c */ /* 0x000fe8000bf05270 */
[----:B------:R-:W-:Y:S01]  /*8f60*/  USEL UR46, UR4, URZ, UP0 ;  /* 0x000000ff042e7287 */ /* 0x000fe20008000000 */
[----:B------:R1:W-:Y:S01]  /*8f70*/  @P6 SYNCS.ARRIVE.TRANS64.RED.A1T0 RZ, [R62+URZ], RZ ;  /* 0x000000ff3eff69a7 */ /* 0x0003e200081004ff */
[----:B------:R-:W-:Y:S01]  /*8f80*/  BSSY B1, `(.L_x_139) ;  /* 0x0000017000017945 */ /* 0x000fe20003800000 */
[----:B------:R-:W4:Y:S02]  /*8f90*/  @P6 SYNCS.PHASECHK.TRANS64.TRYWAIT P0, [R61+URZ+0x80], R104 ;  /* 0x000080683d0065a7 */ /* 0x000f2400080011ff */
[----:B----4-:R-:W-:Y:S01]  /*8fa0*/  @P6 SEL R46, RZ, 0x1, !P0 ;  /* 0x00000001ff2e6807 */ /* 0x010fe20004000000 */
        /* <DEDUP_REMOVED lines=13> */
.L_x_142:
[----:B------:R-:W-:Y:S05]  /*9080*/  BSYNC B0 ;  /* 0x0000000000007941 */ /* 0x000fea0003800000 */
.L_x_141:
[----:B------:R-:W-:Y:S11]  /*9090*/  ISETP.NE.AND P0, PT, R60, RZ, PT ;  /* 0x000000ff3c00720c */ /* 0x000ff60003f05270 */
[----:B------:R-:W-:Y:S02]  /*90a0*/  @!UPT UIADD3 URZ, UPT, UPT, URZ, URZ, URZ ;  /* 0x000000fffffff290 */ /* 0x000fe4000fffe0ff */
[----:B------:R4:W1:Y:S04]  /*90b0*/  @P0 LDS.128 R48, [R3] ;  /* 0x0000000003300984 */ /* 0x0008680000000c00 */
[----:B------:R4:W1:Y:S04]  /*90c0*/  @P0 LDS.128 R56, [R2+0x10] ;  /* 0x0000100002380984 */ /* 0x0008680000000c00 */
[----:B------:R4:W1:Y:S04]  /*90d0*/  @P0 LDS.128 R64, [R0+0x20] ;  /* 0x0000200000400984 */ /* 0x0008680000000c00 */
[----:B------:R4:W1:Y:S02]  /*90e0*/  @P0 LDS.128 R72, [R47+0x30] ;  /* 0x000030002f480984 */ /* 0x0008640000000c00 */
.L_x_140:
[----:B------:R-:W-:Y:S05]  /*90f0*/  BSYNC B1 ;  /* 0x0000000000017941 */ /* 0x000fea0003800000 */
.L_x_139:
[----:B----4-:R-:W-:Y:S05]  /*9100*/  VIADD R0, R39, 0x60 ;  /* 0x0000006027007836 */ /* 0x010fea0000000000 */
[----:B------:R-:W-:Y:S04]  /*9110*/  SHF.R.U32.HI R0, RZ, 0x15, R0 ;  /* 0x00000015ff007819 */ /* 0x000fe80000011600 */
[----:B------:R-:W-:Y:S11]  /*9120*/  LOP3.LUT P0, RZ, R0, 0x3, R81, 0x48, !PT ;  /* 0x0000000300ff7812 */ /* 0x000ff60007804851 */
[----:B------:R-:W-:Y:S02]  /*9130*/  @!UPT UIADD3 URZ, UPT, UPT, URZ, URZ, URZ ;  /* 0x000000fffffff290 */ /* 0x000fe4000fffe0ff */
[----:B------:R-:W-:Y:S05]  /*9140*/  @!P0 BRA `(.L_x_144) ;  /* 0x0000000000408947 */ /* 0x000fea0003800000 */
[----:B------:R-:W4:Y:S01]  /*9150*/  LDCU.64 UR8, c[0x4][0x70] ;  /* 0x01000e00ff0877ac */ /* 0x000f220008000a00 */
[----:B------:R-:W-:Y:S01]  /*9160*/  MOV R3, 0x0 ;  /* 0x0000000000037802 */ /* 0x000fe20000000f00 */
[----:B------:R-:W-:Y:S02]  /*9170*/  HFMA2 R12, -RZ, RZ, 0, 5.9604644775390625e-08 ;  /* 0x00000001ff0c7431 */ /* 0x000fe400000001ff */
[----:B------:R-:W-:Y:S02]  /*9180*/  IMAD.MOV.U32 R8, RZ, RZ, 0x192 ;  /* 0x00000192ff087424 */ /* 0x000fe400078e00ff */
[----:B------:R-:W-:Y:S01]  /*9190*/  IMAD.MOV.U32 R13, RZ, RZ, RZ ;  /* 0x000000ffff0d7224 */ /* 0x000fe200078e00ff */
[----:B------:R-:W5:Y:S01]  /*91a0*/  LDCU.64 UR6, c[0x4][0x78] ;  /* 0x01000f00ff0677ac */ /* 0x000f620008000a00 */
[----:B------:R-:W2:Y:S01]  /*91b0*/  LDC.64 R2, c[0x4][R3] ;  /* 0x0100000003027b82 */ /* 0x000ea20000000a00 */
[----:B------:R-:W3:Y:S01]  /*91c0*/  LDCU.64 UR4, c[0x4][0x10] ;  /* 0x01000200ff0477ac */ /* 0x000ee20008000a00 */
[----:B----4-:R-:W-:Y:S01]  /*91d0*/  MOV R5, UR9 ;  /* 0x0000000900057c02 */ /* 0x010fe20008000f00 */
[----:B-1----:R-:W-:Y:S01]  /*91e0*/  IMAD.U32 R4, RZ, RZ, UR8 ;  /* 0x00000008ff047e24 */ /* 0x002fe2000f8e00ff */
[----:B-----5:R-:W-:Y:S01]  /*91f0*/  MOV R7, UR7 ;  /* 0x0000000700077c02 */ /* 0x020fe20008000f00 */
[----:B------:R-:W-:Y:S01]  /*9200*/  IMAD.U32 R6, RZ, RZ, UR6 ;  /* 0x00000006ff067e24 */ /* 0x000fe2000f8e00ff */
[----:B---3--:R-:W-:Y:S01]  /*9210*/  MOV R11, UR5 ;  /* 0x00000005000b7c02 */ /* 0x008fe20008000f00 */
[----:B------:R-:W-:Y:S02]  /*9220*/  IMAD.U32 R10, RZ, RZ, UR4 ;  /* 0x00000004ff0a7e24 */ /* 0x000fe4000f8e00ff */
[----:B------:R-:W-:Y:S07]  /*9230*/  LEPC R20, `(.L_x_144) ;  /* 0x000000001014794e */ /* 0x000fee0000000000 */
[----:B--2---:R-:W-:Y:S05]  /*9240*/  CALL.ABS.NOINC R2 ;  /* 0x0000000002007343 */ /* 0x004fea0003c00000 */
.L_x_144:
[----:B------:R-:W-:Y:S01]  /*9250*/  ISETP.NE.AND P0, PT, R96, RZ, PT ;  /* 0x000000ff6000720c */ /* 0x000fe20003f05270 */
[----:B------:R-:W-:Y:S05]  /*9260*/  WARPSYNC.ALL ;  /* 0x0000000000007948 */ /* 0x000fea0003800000 */
[----:B------:R-:W-:Y:S01]  /*9270*/  R2UR UR4, R39 ;  /* 0x00000000270472ca */ /* 0x000fe200000e0000 */
[--C-:B-1----:R-:W-:Y:S01]  /*9280*/  HADD2.F32 R40, -RZ, R48.reuse.H0_H0 ;  /* 0x20000030ff287230 */ /* 0x102fe20000004100 */
[----:B------:R-:W-:Y:S01]  /*9290*/  IADD3 R98, PT, PT, R98, 0x110, RZ ;  /* 0x0000011062627810 */ /* 0x000fe20007ffe0ff */
[----:B------:R-:W-:Y:S01]  /*92a0*/  HADD2.F32 R42, -RZ, R48.H1_H1 ;  /* 0x30000030ff2a7230 */ /* 0x000fe20000004100 */
[----:B------:R-:W-:Y:S01]  /*92b0*/  BSSY.RECONVERGENT B0, `(.L_x_145) ;  /* 0x0000089000007945 */ /* 0x000fe20003800200 */
[--C-:B------:R-:W-:Y:S01]  /*92c0*/  HADD2.F32 R43, -RZ, R49.reuse.H0_H0 ;  /* 0x20000031ff2b7230 */ /* 0x100fe20000004100 */
[----:B------:R-:W-:Y:S01]  /*92d0*/  LOP3.LUT R98, R98, 0xfefffff8, RZ, 0xc0, !PT ;  /* 0xfefffff862627812 */ /* 0x000fe200078ec0ff */
[----:B------:R-:W-:Y:S02]  /*92e0*/  HADD2.F32 R44, -RZ, R49.H1_H1 ;  /* 0x30000031ff2c7230 */ /* 0x000fe40000004100 */
[--C-:B------:R-:W-:Y:S02]  /*92f0*/  HADD2.F32 R45, -RZ, R50.reuse.H0_H0 ;  /* 0x20000032ff2d7230 */ /* 0x100fe40000004100 */
[----:B------:R-:W-:Y:S02]  /*9300*/  HADD2.F32 R46, -RZ, R50.H1_H1 ;  /* 0x30000032ff2e7230 */ /* 0x000fe40000004100 */
[----:B------:R-:W1:Y:S01]  /*9310*/  LDTM.x32 R4, tmem[UR4+0x60] ;  /* 0x00006004000479ee */ /* 0x000e6200082c0000 */
[----:B------:R-:W-:Y:S01]  /*9320*/  NOP ;  /* 0x0000000000007918 */ /* 0x000fe20000000000 */
[----:B-1----:R1:W-:Y:S01]  /*9330*/  SYNCS.ARRIVE.TRANS64.RED.A1T0 RZ, [R98+URZ], RZ ;  /* 0x000000ff62ff79a7 */ /* 0x0023e200081004ff */
[--C-:B------:R-:W-:Y:S02]  /*9340*/  HADD2.F32 R47, -RZ, R51.reuse.H0_H0 ;  /* 0x20000033ff2f7230 */ /* 0x100fe40000004100 */
[----:B------:R-:W-:Y:S02]  /*9350*/  HADD2.F32 R48, -RZ, R51.H1_H1 ;  /* 0x30000033ff307230 */ /* 0x000fe40000004100 */
[--C-:B------:R-:W-:Y:S02]  /*9360*/  HADD2.F32 R49, -RZ, R56.reuse.H0_H0 ;  /* 0x20000038ff317230 */ /* 0x100fe40000004100 */
[----:B------:R-:W-:Y:S02]  /*9370*/  HADD2.F32 R51, -RZ, R56.H1_H1 ;  /* 0x30000038ff337230 */ /* 0x000fe40000004100 */
[--C-:B------:R-:W-:Y:S02]  /*9380*/  HADD2.F32 R50, -RZ, R57.reuse.H0_H0 ;  /* 0x20000039ff327230 */ /* 0x100fe40000004100 */
[----:B---3--:R-:W-:Y:S02]  /*9390*/  HADD2.F32 R52, -RZ, R57.H1_H1 ;  /* 0x30000039ff347230 */ /* 0x008fe40000004100 */
[--C-:B------:R-:W-:Y:S02]  /*93a0*/  HADD2.F32 R53, -RZ, R58.reuse.H0_H0 ;  /* 0x2000003aff357230 */ /* 0x100fe40000004100 */
[----:B------:R-:W-:Y:S02]  /*93b0*/  HADD2.F32 R54, -RZ, R58.H1_H1 ;  /* 0x3000003aff367230 */ /* 0x000fe40000004100 */
[--C-:B------:R-:W-:Y:S02]  /*93c0*/  HADD2.F32 R55, -RZ, R59.reuse.H0_H0 ;  /* 0x2000003bff377230 */ /* 0x100fe40000004100 */
[----:B------:R-:W-:Y:S02]  /*93d0*/  HADD2.F32 R56, -RZ, R59.H1_H1 ;  /* 0x3000003bff387230 */ /* 0x000fe40000004100 */
[--C-:B------:R-:W-:Y:S02]  /*93e0*/  HADD2.F32 R57, -RZ, R64.reuse.H0_H0 ;  /* 0x20000040ff397230 */ /* 0x100fe40000004100 */
[C---:B------:R-:W-:Y:S01]  /*93f0*/  FMUL R4, R38.reuse, R4 ;  /* 0x0000000426047220 */ /* 0x040fe20000400000 */
[C---:B------:R-:W-:Y:S01]  /*9400*/  FMUL R5, R38.reuse, R5 ;  /* 0x0000000526057220 */ /* 0x040fe20000400000 */
[C---:B------:R-:W-:Y:S01]  /*9410*/  FMUL R6, R38.reuse, R6 ;  /* 0x0000000626067220 */ /* 0x040fe20000400000 */
[C---:B------:R-:W-:Y:S01]  /*9420*/  FMUL R7, R38.reuse, R7 ;  /* 0x0000000726077220 */ /* 0x040fe20000400000 */
[C---:B------:R-:W-:Y:S01]  /*9430*/  FFMA R4, R41.reuse, R40, R4 ;  /* 0x0000002829047223 */ /* 0x040fe20000000004 */
[C---:B------:R-:W-:Y:S01]  /*9440*/  FFMA R5, R41.reuse, R42, R5 ;  /* 0x0000002a29057223 */ /* 0x040fe20000000005 */
[C---:B------:R-:W-:Y:S01]  /*9450*/  FFMA R6, R41.reuse, R43, R6 ;  /* 0x0000002b29067223 */ /* 0x040fe20000000006 */
[----:B------:R-:W-:Y:S01]  /*9460*/  FFMA R7, R41, R44, R7 ;  /* 0x0000002c29077223 */ /* 0x000fe20000000007 */
[C---:B------:R-:W-:Y:S01]  /*9470*/  FMUL R8, R38.reuse, R8 ;  /* 0x0000000826087220 */ /* 0x040fe20000400000 */
[C---:B------:R-:W-:Y:S01]  /*9480*/  FMUL R9, R38.reuse, R9 ;  /* 0x0000000926097220 */ /* 0x040fe20000400000 */
[----:B------:R-:W-:Y:S01]  /*9490*/  F2FP.F16.F32.PACK_AB R100, R5, R4 ;  /* 0x000000040564723e */ /* 0x000fe200000000ff */
[C---:B------:R-:W-:Y:S01]  /*94a0*/  FMUL R10, R38.reuse, R10 ;  /* 0x0000000a260a7220 */ /* 0x040fe20000400000 */
[----:B------:R-:W-:Y:S01]  /*94b0*/  F2FP.F16.F32.PACK_AB R101, R7, R6 ;  /* 0x000000060765723e */ /* 0x000fe200000000ff */
[C---:B------:R-:W-:Y:S01]  /*94c0*/  FFMA R8, R41.reuse, R45, R8 ;  /* 0x0000002d29087223 */ /* 0x040fe20000000008 */
[C---:B------:R-:W-:Y:S01]  /*94d0*/  FFMA R9, R41.reuse, R46, R9 ;  /* 0x0000002e29097223 */ /* 0x040fe20000000009 */
[----:B------:R-:W-:Y:S01]  /*94e0*/  FFMA R10, R41, R47, R10 ;  /* 0x0000002f290a7223 */ /* 0x000fe2000000000a */
[C---:B------:R-:W-:Y:S01]  /*94f0*/  FMUL R11, R38.reuse, R11 ;  /* 0x0000000b260b7220 */ /* 0x040fe20000400000 */
[C---:B------:R-:W-:Y:S01]  /*9500*/  FMUL R0, R38.reuse, R12 ;  /* 0x0000000c26007220 */ /* 0x040fe20000400000 */
[C---:B------:R-:W-:Y:S01]  /*9510*/  FMUL R2, R38.reuse, R13 ;  /* 0x0000000d26027220 */ /* 0x040fe20000400000 */
[----:B------:R-:W-:Y:S01]  /*9520*/  F2FP.F16.F32.PACK_AB R102, R9, R8 ;  /* 0x000000080966723e */ /* 0x000fe200000000ff */
[C---:B------:R-:W-:Y:S01]  /*9530*/  FFMA R11, R41.reuse, R48, R11 ;  /* 0x00000030290b7223 */ /* 0x040fe2000000000b */
[C---:B------:R-:W-:Y:S01]  /*9540*/  FFMA R0, R41.reuse, R49, R0 ;  /* 0x0000003129007223 */ /* 0x040fe20000000000 */
[C---:B------:R-:W-:Y:S01]  /*9550*/  FFMA R2, R41.reuse, R51, R2 ;  /* 0x0000003329027223 */ /* 0x040fe20000000002 */
[C---:B------:R-:W-:Y:S01]  /*9560*/  FMUL R3, R38.reuse, R14 ;  /* 0x0000000e26037220 */ /* 0x040fe20000400000 */
[C---:B------:R-:W-:Y:S01]  /*9570*/  FMUL R15, R38.reuse, R15 ;  /* 0x0000000f260f7220 */ /* 0x040fe20000400000 */
[C---:B------:R-:W-:Y:S01]  /*9580*/  FMUL R12, R38.reuse, R16 ;  /* 0x00000010260c7220 */ /* 0x040fe20000400000 */
[C---:B------:R-:W-:Y:S01]  /*9590*/  FMUL R13, R38.reuse, R17 ;  /* 0x00000011260d7220 */ /* 0x040fe20000400000 */
[C---:B------:R-:W-:Y:S01]  /*95a0*/  FFMA R3, R41.reuse, R50, R3 ;  /* 0x0000003229037223 */ /* 0x040fe20000000003 */
[C---:B------:R-:W-:Y:S01]  /*95b0*/  FMUL R14, R38.reuse, R18 ;  /* 0x00000012260e7220 */ /* 0x040fe20000400000 */
[----:B------:R-:W-:Y:S01]  /*95c0*/  FFMA R15, R41, R52, R15 ;  /* 0x00000034290f7223 */ /* 0x000fe2000000000f */
[C---:B------:R-:W-:Y:S01]  /*95d0*/  FMUL R19, R38.reuse, R19 ;  /* 0x0000001326137220 */ /* 0x040fe20000400000 */
[----:B------:R-:W-:Y:S01]  /*95e0*/  F2FP.F16.F32.PACK_AB R103, R11, R10 ;  /* 0x0000000a0b67723e */ /* 0x000fe200000000ff */
[C---:B------:R-:W-:Y:S01]  /*95f0*/  FFMA R12, R41.reuse, R53, R12 ;  /* 0x00000035290c7223 */ /* 0x040fe2000000000c */
[----:B------:R-:W-:Y:S02]  /*9600*/  HADD2.F32 R58, -RZ, R64.H1_H1 ;  /* 0x30000040ff3a7230 */ /* 0x000fe40000004100 */
[C---:B------:R-:W-:Y:S01]  /*9610*/  FMUL R16, R38.reuse, R20 ;  /* 0x0000001426107220 */ /* 0x040fe20000400000 */
[C---:B------:R-:W-:Y:S01]  /*9620*/  FFMA R13, R41.reuse, R54, R13 ;  /* 0x00000036290d7223 */ /* 0x040fe2000000000d */
[----:B------:R1:W-:Y:S01]  /*9630*/  STS.128 [R94+0x6000], R100 ;  /* 0x006000645e007388 */ /* 0x0003e20000000c00 */
[--C-:B------:R-:W-:Y:S02]  /*9640*/  HADD2.F32 R59, -RZ, R65.reuse.H0_H0 ;  /* 0x20000041ff3b7230 */ /* 0x100fe40000004100 */
[C---:B------:R-:W-:Y:S01]  /*9650*/  FMUL R17, R38.reuse, R21 ;  /* 0x0000001526117220 */ /* 0x040fe20000400000 */
[C---:B------:R-:W-:Y:S01]  /*9660*/  FFMA R14, R41.reuse, R55, R14 ;  /* 0x00000037290e7223 */ /* 0x040fe2000000000e */
[----:B------:R-:W-:Y:S02]  /*9670*/  HADD2.F32 R60, -RZ, R65.H1_H1 ;  /* 0x30000041ff3c7230 */ /* 0x000fe40000004100 */
[C---:B------:R-:W-:Y:S01]  /*9680*/  FMUL R18, R38.reuse, R22 ;  /* 0x0000001626127220 */ /* 0x040fe20000400000 */
[C---:B------:R-:W-:Y:S01]  /*9690*/  FFMA R19, R41.reuse, R56, R19 ;  /* 0x0000003829137223 */ /* 0x040fe20000000013 */
        /* <DEDUP_REMOVED lines=13> */
[----:B------:R-:W-:Y:S01]  /*9770*/  FMUL R27, R38, R27 ;  /* 0x0000001b261b7220 */ /* 0x000fe20000400000 */
[----:B------:R-:W-:Y:S01]  /*9780*/  F2FP.F16.F32.PACK_AB R104, R2, R0 ;  /* 0x000000000268723e */ /* 0x000fe200000000ff */
[----:B------:R-:W-:Y:S01]  /*9790*/  FFMA R20, R41, R61, R20 ;  /* 0x0000003d29147223 */ /* 0x000fe20000000014 */
[----:B------:R-:W-:Y:S01]  /*97a0*/  F2FP.F16.F32.PACK_AB R105, R15, R3 ;  /* 0x000000030f69723e */ /* 0x000fe200000000ff */
[----:B------:R-:W-:Y:S01]  /*97b0*/  HADD2.F32 R66, -RZ, R72.H1_H1 ;  /* 0x30000048ff427230 */ /* 0x000fe20000004100 */
[----:B------:R-:W-:Y:S01]  /*97c0*/  F2FP.F16.F32.PACK_AB R106, R13, R12 ;  /* 0x0000000c0d6a723e */ /* 0x000fe200000000ff */
[C---:B------:R-:W-:Y:S01]  /*97d0*/  FMUL R24, R38.reuse, R28 ;  /* 0x0000001c26187220 */ /* 0x040fe20000400000 */
[----:B------:R-:W-:Y:S01]  /*97e0*/  F2FP.F16.F32.PACK_AB R107, R19, R14 ;  /* 0x0000000e136b723e */ /* 0x000fe200000000ff */
[C---:B------:R-:W-:Y:S01]  /*97f0*/  FFMA R21, R41.reuse, R62, R21 ;  /* 0x0000003e29157223 */ /* 0x040fe20000000015 */
[--C-:B------:R-:W-:Y:S02]  /*9800*/  HADD2.F32 R67, -RZ, R73.reuse.H0_H0 ;  /* 0x20000049ff437230 */ /* 0x100fe40000004100 */
[C---:B------:R-:W-:Y:S01]  /*9810*/  FMUL R25, R38.reuse, R29 ;  /* 0x0000001d26197220 */ /* 0x040fe20000400000 */
[C---:B------:R-:W-:Y:S01]  /*9820*/  FFMA R22, R41.reuse, R63, R22 ;  /* 0x0000003f29167223 */ /* 0x040fe20000000016 */
[----:B------:R1:W-:Y:S01]  /*9830*/  STS.128 [R93+0x6010], R104 ;  /* 0x006010685d007388 */ /* 0x0003e20000000c00 */
        /* <DEDUP_REMOVED lines=39> */
[----:B------:R-:W-:Y:S02]  /*9ab0*/  UIADD3 UR9, UPT, UPT, UR49, 0x60, URZ ;  /* 0x0000006031097890 */ /* 0x000fe4000fffe0ff */
[----:B------:R-:W-:Y:S01]  /*9ac0*/  UIADD3 UR8, UPT, UPT, UR44, 0x6200, URZ ;  /* 0x000062002c087890 */ /* 0x000fe2000fffe0ff */
[----:B------:R-:W-:Y:S01]  /*9ad0*/  UMOV UR10, UR50 ;  /* 0x00000032000a7c82 */ /* 0x000fe20008000000 */
[----:B------:R-:W-:Y:S01]  /*9ae0*/  UMOV UR11, UR36 ;  /* 0x00000024000b7c82 */ /* 0x000fe20008000000 */
[----:B---3--:R-:W-:Y:S04]  /*9af0*/  UIADD3 UR4, UP0, UPT, UR6, 0x680, URZ ;  /* 0x0000068006047890 */ /* 0x008fe8000ff1e0ff */
[----:B------:R-:W-:Y:S09]  /*9b00*/  UIADD3.X UR5, UPT, UPT, URZ, UR7, URZ, UP0, !UPT ;  /* 0x00000007ff057290 */ /* 0x000ff200087fe4ff */
[----:B------:R3:W-:Y:S01]  /*9b10*/  UTMASTG.3D [UR8], [UR4] ;  /* 0x00000008040073b5 */ /* 0x0007e20008010000 */
[----:B------:R0:W-:Y:S01]  /*9b20*/  UTMACMDFLUSH ;  /* 0x00000000000079b7 */ /* 0x0001e20000000000 */
[----:B---3--:R-:W-:Y:S04]  /*9b30*/  DEPBAR.LE SB0, 0x1 ;  /* 0x000080400000791a */ /* 0x008fe80000000000 */
.L_x_146:
[----:B------:R-:W-:Y:S05]  /*9b40*/  BSYNC.RECONVERGENT B0 ;  /* 0x0000000000007941 */ /* 0x000fea0003800200 */
.L_x_145:
[----:B------:R-:W-:Y:S01]  /*9b50*/  BAR.SYNC.DEFER_BLOCKING 0x1, 0x80 ;  /* 0x0042000000007b1d */ /* 0x000fe20000010000 */
[----:B------:R-:W-:Y:S01]  /*9b60*/  UISETP.NE.AND UP0, UPT, UR47, -0x4, UPT ;  /* 0xfffffffc2f00788c */ /* 0x000fe2000bf05270 */
[----:B------:R-:W-:Y:S08]  /*9b70*/  IADD3 R0, PT, PT, R36, 0x1, RZ ;  /* 0x0000000124007810 */ /* 0x000ff00007ffe0ff */
[----:B------:R-:W-:Y:S05]  /*9b80*/  BRA.U !UP0, `(.L_x_147) ;  /* 0x0000000108247547 */ /* 0x000fea000b800000 */
[----:B------:R-:W-:Y:S01]  /*9b90*/  ISETP.NE.AND P0, PT, R97, RZ, PT ;  /* 0x000000ff6100720c */ /* 0x000fe20003f05270 */
[----:B------:R-:W-:Y:S01]  /*9ba0*/  IMAD.U32 R2, RZ, RZ, UR46 ;  /* 0x0000002eff027e24 */ /* 0x000fe2000f8e00ff */
[----:B------:R-:W-:Y:S04]  /*9bb0*/  UIADD3 UR4, UPT, UPT, UR46, 0x1, URZ ;  /* 0x000000012e047890 */ /* 0x000fe8000fffe0ff */
[----:B------:R-:W-:Y:S04]  /*9bc0*/  UISETP.NE.AND UP0, UPT, UR4, 0x4, UPT ;  /* 0x000000040400788c */ /* 0x000fe8000bf05270 */
[----:B------:R-:W-:Y:S03]  /*9bd0*/  USEL UR46, UR4, URZ, UP0 ;  /* 0x000000ff042e7287 */ /* 0x000fe60008000000 */
[----:B------:R-:W-:Y:S05]  /*9be0*/  @P0 LEA R2, R2, UR44, 0x3 ;  /* 0x0000002c02020c11 */ /* 0x000fea000f8e18ff */
[----:B------:R-:W-:Y:S05]  /*9bf0*/  @P0 VIADD R2, R2, 0xa0 ;  /* 0x000000a002020836 */ /* 0x000fea0000000000 */
[----:B------:R-:W-:Y:S04]  /*9c00*/  @P0 PRMT R2, R99, 0x654, R2 ;  /* 0x0000065463020816 */ /* 0x000fe80000000002 */
[----:B------:R3:W-:Y:S03]  /*9c10*/  @P0 SYNCS.ARRIVE.TRANS64.RED.A1T0 RZ, [R2+URZ], RZ ;  /* 0x000000ff02ff09a7 */ /* 0x0007e600081004ff */
.L_x_147:
[----:B------:R-:W-:Y:S01]  /*9c20*/  R2UR UR5, R82 ;  /* 0x00000000520572ca */ /* 0x000fe200000e0000 */
[----:B------:R-:W-:Y:S01]  /*9c30*/  UISETP.NE.AND UP0, UPT, UR61, URZ, UPT ;  /* 0x000000ff3d00728c */ /* 0x000fe2000bf05270 */
[----:B------:R-:W-:Y:S01]  /*9c40*/  R2UR UR4, R83 ;  /* 0x00000000530472ca */ /* 0x000fe200000e0000 */
[----:B------:R-:W-:Y:S01]  /*9c50*/  UIADD3 UR47, UPT, UPT, UR47, 0x4, URZ ;  /* 0x000000042f2f7890 */ /* 0x000fe2000fffe0ff */
[----:B------:R-:W-:Y:S01]  /*9c60*/  ISETP.NE.AND P0, PT, R87, 0x2, PT ;  /* 0x000000025700780c */ /* 0x000fe20003f05270 */
[----:B------:R-:W-:Y:S01]  /*9c70*/  UMOV UR36, UR60 ;  /* 0x0000003c00247c82 */ /* 0x000fe20008000000 */
[----:B------:R-:W-:Y:S02]  /*9c80*/  ISETP.NE.AND P1, PT, R0, 0x4, PT ;  /* 0x000000040000780c */ /* 0x000fe40003f25270 */
[----:B---3--:R-:W-:Y:S02]  /*9c90*/  SEL R2, RZ, 0x1, P0 ;  /* 0x00000001ff027807 */ /* 0x008fe40000000000 */
[----:B------:R-:W-:Y:S02]  /*9ca0*/  SEL R3, RZ, 0x1, P1 ;  /* 0x00000001ff037807 */ /* 0x000fe40000800000 */
[----:B------:R-:W-:Y:S01]  /*9cb0*/  LOP3.LUT R89, R89, R2, RZ, 0x3c, !PT ;  /* 0x0000000259597212 */ /* 0x000fe200078e3cff */
[----:B------:R-:W-:Y:S01]  /*9cc0*/  UIADD3 UR34, UPT, UPT, UR37, UR5, URZ ;  /* 0x0000000525227290 */ /* 0x000fe2000fffe0ff */
[----:B------:R-:W-:Y:S01]  /*9cd0*/  LOP3.LUT R90, R90, R3, RZ, 0x3c, !PT ;  /* 0x000000035a5a7212 */ /* 0x000fe200078e3cff */
[----:B------:R-:W-:Y:S01]  /*9ce0*/  UIADD3 UR35, UPT, UPT, UR38, UR4, URZ ;  /* 0x0000000426237290 */ /* 0x000fe2000fffe0ff */
[----:B------:R-:W-:Y:S02]  /*9cf0*/  SEL R87, R87, RZ, P0 ;  /* 0x000000ff57577207 */ /* 0x000fe40000000000 */
[----:B------:R-:W-:Y:S01]  /*9d00*/  SEL R36, R0, RZ, P1 ;  /* 0x000000ff00247207 */ /* 0x000fe20000800000 */
[----:B------:R-:W-:Y:S08]  /*9d10*/  BRA.U UP0, `(.L_x_148) ;  /* 0xffffffbd00f07547 */ /* 0x000ff0000b83ffff */
[----:B------:R-:W-:-:S13]  /*9d20*/  R2UR UR4, R84 ;  /* 0x00000000540472ca */ /* 0x000fda00000e0000 */
[----:B------:R-:W-:-:S09]  /*9d30*/  UISETP.NE.AND UP0, UPT, UR4, URZ, UPT ;  /* 0x000000ff0400728c */ /* 0x000fd2000bf05270 */
[----:B------:R-:W-:Y:S05]  /*9d40*/  BRA.U !UP0, `(.L_x_149) ;  /* 0x0000000108487547 */ /* 0x000fea000b800000 */
[----:B------:R-:W3:Y:S02]  /*9d50*/  LDCU.64 UR4, c[0x0][0x890] ;  /* 0x00011200ff0477ac */ /* 0x000ee40008000a00 */
[----:B---3--:R-:W-:-:S04]  /*9d60*/  UISETP.NE.U32.AND UP0, UPT, UR4, URZ, UPT ;  /* 0x000000ff0400728c */ /* 0x008fc8000bf05070 */
[----:B------:R-:W-:-:S09]  /*9d70*/  UISETP.NE.AND.EX UP0, UPT, UR5, URZ, UPT, UP0 ;  /* 0x000000ff0500728c */ /* 0x000fd2000bf05300 */
[----:B------:R-:W-:Y:S05]  /*9d80*/  BRA.U UP0, `(.L_x_150) ;  /* 0x00000001000c7547 */ /* 0x000fea000b800000 */
[----:B------:R-:W-:-:S13]  /*9d90*/  FSETP.NEU.AND P0, PT, R41, RZ, PT ;  /* 0x000000ff2900720b */ /* 0x000fda0003f0d000 */
[----:B------:R-:W-:Y:S05]  /*9da0*/  @!P0 EXIT ;  /* 0x000000000000894d */ /* 0x000fea0003800000 */
[----:B------:R-:W-:Y:S05]  /*9db0*/  BRA `(.L_x_149) ;  /* 0x00000000002c7947 */ /* 0x000fea0003800000 */
.L_x_150:
[----:B------:R-:W-:Y:S01]  /*9dc0*/  ISETP.NE.AND P0, PT, R86, RZ, PT ;  /* 0x000000ff5600720c */ /* 0x000fe20003f05270 */
[----:B------:R-:W-:-:S12]  /*9dd0*/  BSSY.RECONVERGENT B0, `(.L_x_149) ;  /* 0x0000009000007945 */ /* 0x000fd80003800200 */
[----:B------:R-:W-:Y:S05]  /*9de0*/  @P0 BRA `(.L_x_151) ;  /* 0x0000000000140947 */ /* 0x000fea0003800000 */
[----:B------:R-:W3:Y:S02]  /*9df0*/  LDCU.64 UR4, c[0x0][0x888] ;  /* 0x00011100ff0477ac */ /* 0x000ee40008000a00 */
[----:B---3--:R-:W-:-:S04]  /*9e00*/  ISETP.NE.U32.AND P0, PT, RZ, UR4, PT ;  /* 0x00000004ff007c0c */ /* 0x008fc8000bf05070 */
[----:B------:R-:W-:-:S13]  /*9e10*/  ISETP.NE.AND.EX P0, PT, RZ, UR5, PT, P0 ;  /* 0x00000005ff007c0c */ /* 0x000fda000bf05300 */
[----:B------:R-:W-:Y:S05]  /*9e20*/  @!P0 EXIT ;  /* 0x000000000000894d */ /* 0x000fea0003800000 */
[----:B------:R-:W-:Y:S05]  /*9e30*/  BRA `(.L_x_152) ;  /* 0x0000000000087947 */ /* 0x000fea0003800000 */
.L_x_151:
[----:B------:R-:W-:-:S13]  /*9e40*/  FSETP.NEU.AND P0, PT, R41, RZ, PT ;  /* 0x000000ff2900720b */ /* 0x000fda0003f0d000 */
[----:B------:R-:W-:Y:S05]  /*9e50*/  @!P0 EXIT ;  /* 0x000000000000894d */ /* 0x000fea0003800000 */
.L_x_152:
[----:B------:R-:W-:Y:S05]  /*9e60*/  BSYNC.RECONVERGENT B0 ;  /* 0x0000000000007941 */ /* 0x000fea0003800200 */
.L_x_149:
[----:B------:R-:W3:Y:S01]  /*9e70*/  S2UR UR5, SR_CgaCtaId ;  /* 0x00000000000579c3 */ /* 0x000ee20000008800 */
[----:B------:R-:W-:Y:S01]  /*9e80*/  ULEA UR4, UR46, UR44, 0x3 ;  /* 0x0000002c2e047291 */ /* 0x000fe2000f8e18ff */
[----:B------:R-:W-:-:S04]  /*9e90*/  DEPBAR.LE SB0, 0x0 ;  /* 0x000080000000791a */ /* 0x000fc80000000000 */
[----:B------:R-:W-:-:S04]  /*9ea0*/  UIADD3 UR4, UPT, UPT, UR4, 0xa0, URZ ;  /* 0x000000a004047890 */ /* 0x000fc8000fffe0ff */
[----:B---3--:R-:W-:-:S09]  /*9eb0*/  UPRMT UR4, UR5, 0x654, UR4 ;  /* 0x0000065405047896 */ /* 0x008fd20008000004 */
[----:B------:R-:W-:Y:S01]  /*9ec0*/  SYNCS.ARRIVE.TRANS64.RED.A1T0 RZ, [UR4], RZ ;  /* 0x000000ffffff79a7 */ /* 0x000fe20008100404 */
[----:B------:R-:W-:Y:S05]  /*9ed0*/  EXIT ;  /* 0x000000000000794d */ /* 0x000fea0003800000 */
.L_x_24:
[----:B-1----:R1:W3:Y:S02]  /*9ee0*/  SYNCS.PHASECHK.TRANS64.TRYWAIT P0, [R0+URZ+0x140], R3 ;  /* 0x00014003000075a7 */ /* 0x0022e400080011ff */
[----:B---3--:R-:W-:Y:S05]  /*9ef0*/  @!P0 NANOSLEEP.SYNCS 0x989680 ;  /* 0x009896800000895d */ /* 0x008fea0003900000 */
[----:B------:R-:W3:Y:S02]  /*9f00*/  @!P0 SYNCS.PHASECHK.TRANS64 P0, [R0+URZ+0x140], R3 ;  /* 0x00014003000085a7 */ /* 0x000ee400080010ff */
[----:B---3--:R-:W-:Y:S05]  /*9f10*/  @!P0 BRA `(.L_x_24) ;  /* 0xfffffffc00f08947 */ /* 0x008fea000383ffff */
[----:B------:R-:W-:Y:S05]  /*9f20*/  BRA `(.L_x_153) ;  /* 0xffffff7c00347947 */ /* 0x000fea000383ffff */
.L_x_27:
[----:B-1----:R-:W-:-:S07]  /*9f30*/  MOV R0, UR33 ;  /* 0x0000002100007c02 */ /* 0x002fce0008000f00 */
.L_x_154:
[----:B-1----:R1:W3:Y:S02]  /*9f40*/  SYNCS.PHASECHK.TRANS64.TRYWAIT P0, [R0+URZ+0x40], R3 ;  /* 0x00004003000075a7 */ /* 0x0022e400080011ff */
[----:B---3--:R-:W-:Y:S05]  /*9f50*/  @!P0 NANOSLEEP.SYNCS 0x989680 ;  /* 0x009896800000895d */ /* 0x008fea0003900000 */
[----:B------:R-:W3:Y:S02]  /*9f60*/  @!P0 SYNCS.PHASECHK.TRANS64 P0, [R0+URZ+0x40], R3 ;  /* 0x00004003000085a7 */ /* 0x000ee400080010ff */
[----:B---3--:R-:W-:Y:S05]  /*9f70*/  @!P0 BRA `(.L_x_154) ;  /* 0xfffffffc00f08947 */ /* 0x008fea000383ffff */
[----:B------:R-:W-:Y:S05]  /*9f80*/  BRA `(.L_x_26) ;  /* 0xffffff7c00847947 */ /* 0x000fea000383ffff */
.L_x_34:
[----:B-1----:R-:W-:-:S07]  /*9f90*/  MOV R0, UR9 ;  /* 0x0000000900007c02 */ /* 0x002fce0008000f00 */
.L_x_155:
[----:B-1----:R1:W3:Y:S02]  /*9fa0*/  SYNCS.PHASECHK.TRANS64.TRYWAIT P0, [R0+URZ+0x40], R3 ;  /* 0x00004003000075a7 */ /* 0x0022e400080011ff */
[----:B---3--:R-:W-:Y:S05]  /*9fb0*/  @!P0 NANOSLEEP.SYNCS 0x989680 ;  /* 0x009896800000895d */ /* 0x008fea0003900000 */
[----:B------:R-:W3:Y:S02]  /*9fc0*/  @!P0 SYNCS.PHASECHK.TRANS64 P0, [R0+URZ+0x40], R3 ;  /* 0x00004003000085a7 */ /* 0x000ee400080010ff */
[----:B---3--:R-:W-:Y:S05]  /*9fd0*/  @!P0 BRA `(.L_x_155) ;  /* 0xfffffffc00f08947 */ /* 0x008fea000383ffff */
[----:B------:R-:W-:Y:S05]  /*9fe0*/  BRA `(.L_x_33) ;  /* 0xffffff8000487947 */ /* 0x000fea000383ffff */
.L_x_39:
[----:B-1----:R1:W3:Y:S02]  /*9ff0*/  SYNCS.PHASECHK.TRANS64.TRYWAIT P0, [R3+URZ+0xd0], R0 ;  /* 0x0000d000030075a7 */ /* 0x0022e400080011ff */
[----:B---3--:R-:W-:Y:S05]  /*a000*/  @!P0 NANOSLEEP.SYNCS 0x989680 ;  /* 0x009896800000895d */ /* 0x008fea0003900000 */
[----:B------:R-:W3:Y:S02]  /*a010*/  @!P0 SYNCS.PHASECHK.TRANS64 P0, [R3+URZ+0xd0], R0 ;  /* 0x0000d000030085a7 */ /* 0x000ee400080010ff */
[----:B---3--:R-:W-:Y:S05]  /*a020*/  @!P0 BRA `(.L_x_39) ;  /* 0xfffffffc00f08947 */ /* 0x008fea000383ffff */
[----:B------:R-:W-:Y:S05]  /*a030*/  BRA `(.L_x_156) ;  /* 0xffffff8000ec7947 */ /* 0x000fea000383ffff */
.L_x_43:
[----:B-1----:R-:W-:-:S07]  /*a040*/  MOV R0, UR4 ;  /* 0x0000000400007c02 */ /* 0x002fce0008000f00 */
.L_x_157:
[----:B-1----:R1:W3:Y:S02]  /*a050*/  SYNCS.PHASECHK.TRANS64.TRYWAIT P0, [R0+URZ], R3 ;  /* 0x00000003000075a7 */ /* 0x0022e400080011ff */
[----:B---3--:R-:W-:Y:S05]  /*a060*/  @!P0 NANOSLEEP.SYNCS 0x989680 ;  /* 0x009896800000895d */ /* 0x008fea0003900000 */
[----:B------:R-:W3:Y:S02]  /*a070*/  @!P0 SYNCS.PHASECHK.TRANS64 P0, [R0+URZ], R3 ;  /* 0x00000003000085a7 */ /* 0x000ee400080010ff */
[----:B---3--:R-:W-:Y:S05]  /*a080*/  @!P0 BRA `(.L_x_157) ;  /* 0xfffffffc00f08947 */ /* 0x008fea000383ffff */
[----:B------:R-:W-:Y:S05]  /*a090*/  BRA `(.L_x_158) ;  /* 0xffffff8800987947 */ /* 0x000fea000383ffff */
.L_x_44:
[----:B------:R-:W-:-:S07]  /*a0a0*/  MOV R0, UR5 ;  /* 0x0000000500007c02 */ /* 0x000fce0008000f00 */
.L_x_159:
[----:B-1----:R1:W3:Y:S02]  /*a0b0*/  SYNCS.PHASECHK.TRANS64.TRYWAIT P0, [R0+URZ], R3 ;  /* 0x00000003000075a7 */ /* 0x0022e400080011ff */
[----:B---3--:R-:W-:Y:S05]  /*a0c0*/  @!P0 NANOSLEEP.SYNCS 0x989680 ;  /* 0x009896800000895d */ /* 0x008fea0003900000 */
[----:B------:R-:W3:Y:S02]  /*a0d0*/  @!P0 SYNCS.PHASECHK.TRANS64 P0, [R0+URZ], R3 ;  /* 0x00000003000085a7 */ /* 0x000ee400080010ff */
[----:B---3--:R-:W-:Y:S05]  /*a0e0*/  @!P0 BRA `(.L_x_159) ;  /* 0xfffffffc00f08947 */ /* 0x008fea000383ffff */
[----:B------:R-:W-:Y:S05]  /*a0f0*/  BRA `(.L_x_160) ;  /* 0xffffff8800a47947 */ /* 0x000fea000383ffff */
.L_x_45:
[----:B------:R-:W-:-:S07]  /*a100*/  MOV R0, UR5 ;  /* 0x0000000500007c02 */ /* 0x000fce0008000f00 */
.L_x_161:
[----:B-1----:R1:W3:Y:S02]  /*a110*/  SYNCS.PHASECHK.TRANS64.TRYWAIT P0, [R0+URZ], R3 ;  /* 0x00000003000075a7 */ /* 0x0022e400080011ff */
[----:B---3--:R-:W-:Y:S05]  /*a120*/  @!P0 NANOSLEEP.SYNCS 0x989680 ;  /* 0x009896800000895d */ /* 0x008fea0003900000 */
[----:B------:R-:W3:Y:S02]  /*a130*/  @!P0 SYNCS.PHASECHK.TRANS64 P0, [R0+URZ], R3 ;  /* 0x00000003000085a7 */ /* 0x000ee400080010ff */
[----:B---3--:R-:W-:Y:S05]  /*a140*/  @!P0 BRA `(.L_x_161) ;  /* 0xfffffffc00f08947 */ /* 0x008fea000383ffff */
[----:B------:R-:W-:Y:S05]  /*a150*/  BRA `(.L_x_162) ;  /* 0xffffff8800b07947 */ /* 0x000fea000383ffff */
.L_x_46:
[----:B------:R-:W-:-:S07]  /*a160*/  MOV R0, UR5 ;  /* 0x0000000500007c02 */ /* 0x000fce0008000f00 */
.L_x_163:
[----:B-1----:R1:W3:Y:S02]  /*a170*/  SYNCS.PHASECHK.TRANS64.TRYWAIT P0, [R0+URZ], R3 ;  /* 0x00000003000075a7 */ /* 0x0022e400080011ff */
[----:B---3--:R-:W-:Y:S05]  /*a180*/  @!P0 NANOSLEEP.SYNCS 0x989680 ;  /* 0x009896800000895d */ /* 0x008fea0003900000 */
[----:B------:R-:W3:Y:S02]  /*a190*/  @!P0 SYNCS.PHASECHK.TRANS64 P0, [R0+URZ], R3 ;  /* 0x00000003000085a7 */ /* 0x000ee400080010ff */
[----:B---3--:R-:W-:Y:S05]  /*a1a0*/  @!P0 BRA `(.L_x_163) ;  /* 0xfffffffc00f08947 */ /* 0x008fea000383ffff */
[----:B------:R-:W-:Y:S05]  /*a1b0*/  BRA `(.L_x_164) ;  /* 0xffffff8800bc7947 */ /* 0x000fea000383ffff */
.L_x_47:
[----:B------:R-:W-:-:S07]  /*a1c0*/  MOV R0, UR5 ;  /* 0x0000000500007c02 */ /* 0x000fce0008000f00 */
.L_x_165:
[----:B-1----:R1:W3:Y:S02]  /*a1d0*/  SYNCS.PHASECHK.TRANS64.TRYWAIT P0, [R0+URZ], R3 ;  /* 0x00000003000075a7 */ /* 0x0022e400080011ff */
[----:B---3--:R-:W-:Y:S05]  /*a1e0*/  @!P0 NANOSLEEP.SYNCS 0x989680 ;  /* 0x009896800000895d */ /* 0x008fea0003900000 */
[----:B------:R-:W3:Y:S02]  /*a1f0*/  @!P0 SYNCS.PHASECHK.TRANS64 P0, [R0+URZ], R3 ;  /* 0x00000003000085a7 */ /* 0x000ee400080010ff */
[----:B---3--:R-:W-:Y:S05]  /*a200*/  @!P0 BRA `(.L_x_165) ;  /* 0xfffffffc00f08947 */ /* 0x008fea000383ffff */
[----:B------:R-:W-:Y:S05]  /*a210*/  BRA `(.L_x_166) ;  /* 0xffffff8800c87947 */ /* 0x000fea000383ffff */
.L_x_48:
[----:B------:R-:W-:-:S07]  /*a220*/  MOV R0, UR5 ;  /* 0x0000000500007c02 */ /* 0x000fce0008000f00 */
.L_x_167:
[----:B-1----:R1:W3:Y:S02]  /*a230*/  SYNCS.PHASECHK.TRANS64.TRYWAIT P0, [R0+URZ], R3 ;  /* 0x00000003000075a7 */ /* 0x0022e400080011ff */
[----:B---3--:R-:W-:Y:S05]  /*a240*/  @!P0 NANOSLEEP.SYNCS 0x989680 ;  /* 0x009896800000895d */ /* 0x008fea0003900000 */
[----:B------:R-:W3:Y:S02]  /*a250*/  @!P0 SYNCS.PHASECHK.TRANS64 P0, [R0+URZ], R3 ;  /* 0x00000003000085a7 */ /* 0x000ee400080010ff */
[----:B---3--:R-:W-:Y:S05]  /*a260*/  @!P0 BRA `(.L_x_167) ;  /* 0xfffffffc00f08947 */ /* 0x008fea000383ffff */
[----:B------:R-:W-:Y:S05]  /*a270*/  BRA `(.L_x_168) ;  /* 0xffffff8800d47947 */ /* 0x000fea000383ffff */
.L_x_49:
[----:B------:R-:W-:-:S07]  /*a280*/  MOV R0, UR5 ;  /* 0x0000000500007c02 */ /* 0x000fce0008000f00 */
.L_x_169:
[----:B-1----:R1:W3:Y:S02]  /*a290*/  SYNCS.PHASECHK.TRANS64.TRYWAIT P0, [R0+URZ], R3 ;  /* 0x00000003000075a7 */ /* 0x0022e400080011ff */
[----:B---3--:R-:W-:Y:S05]  /*a2a0*/  @!P0 NANOSLEEP.SYNCS 0x989680 ;  /* 0x009896800000895d */ /* 0x008fea0003900000 */
[----:B------:R-:W3:Y:S02]  /*a2b0*/  @!P0 SYNCS.PHASECHK.TRANS64 P0, [R0+URZ], R3 ;  /* 0x00000003000085a7 */ /* 0x000ee400080010ff */
[----:B---3--:R-:W-:Y:S05]  /*a2c0*/  @!P0 BRA `(.L_x_169) ;  /* 0xfffffffc00f08947 */ /* 0x008fea000383ffff */
[----:B------:R-:W-:Y:S05]  /*a2d0*/  BRA `(.L_x_170) ;  /* 0xffffff8800e07947 */ /* 0x000fea000383ffff */
.L_x_52:
[----:B--2---:R2:W3:Y:S02]  /*a2e0*/  SYNCS.PHASECHK.TRANS64.TRYWAIT P0, [R0+URZ+0x130], R5 ;  /* 0x00013005000075a7 */ /* 0x0044e400080011ff */
[----:B---3--:R-:W-:Y:S05]  /*a2f0*/  @!P0 NANOSLEEP.SYNCS 0x989680 ;  /* 0x009896800000895d */ /* 0x008fea0003900000 */
[----:B------:R-:W3:Y:S02]  /*a300*/  @!P0 SYNCS.PHASECHK.TRANS64 P0, [R0+URZ+0x130], R5 ;  /* 0x00013005000085a7 */ /* 0x000ee400080010ff */
[----:B---3--:R-:W-:Y:S05]  /*a310*/  @!P0 BRA `(.L_x_52) ;  /* 0xfffffffc00f08947 */ /* 0x008fea000383ffff */
[----:B------:R-:W-:Y:S05]  /*a320*/  BRA `(.L_x_171) ;  /* 0xffffff8c00447947 */ /* 0x000fea000383ffff */
.L_x_53:
[----:B------:R-:W-:-:S07]  /*a330*/  MOV R0, UR4 ;  /* 0x0000000400007c02 */ /* 0x000fce0008000f00 */
.L_x_172:
[----:B--2---:R2:W3:Y:S02]  /*a340*/  SYNCS.PHASECHK.TRANS64.TRYWAIT P0, [R0+URZ+0xe0], R7 ;  /* 0x0000e007000075a7 */ /* 0x0044e400080011ff */
[----:B---3--:R-:W-:Y:S05]  /*a350*/  @!P0 NANOSLEEP.SYNCS 0x989680 ;  /* 0x009896800000895d */ /* 0x008fea0003900000 */
[----:B------:R-:W3:Y:S02]  /*a360*/  @!P0 SYNCS.PHASECHK.TRANS64 P0, [R0+URZ+0xe0], R7 ;  /* 0x0000e007000085a7 */ /* 0x000ee400080010ff */
[----:B---3--:R-:W-:Y:S05]  /*a370*/  @!P0 BRA `(.L_x_172) ;  /* 0xfffffffc00f08947 */ /* 0x008fea000383ffff */
[----:B------:R-:W-:Y:S05]  /*a380*/  BRA `(.L_x_173) ;  /* 0xffffff8c00547947 */ /* 0x000fea000383ffff */
.L_x_54:
[----:B--2---:R2:W3:Y:S02]  /*a390*/  SYNCS.PHASECHK.TRANS64.TRYWAIT P1, [R0+URZ+0xd0], R5 ;  /* 0x0000d005000075a7 */ /* 0x0044e400080211ff */
[----:B---3--:R-:W-:Y:S05]  /*a3a0*/  @!P1 NANOSLEEP.SYNCS 0x989680 ;  /* 0x009896800000995d */ /* 0x008fea0003900000 */
[----:B------:R-:W3:Y:S02]  /*a3b0*/  @!P1 SYNCS.PHASECHK.TRANS64 P1, [R0+URZ+0xd0], R5 ;  /* 0x0000d005000095a7 */ /* 0x000ee400080210ff */
[----:B---3--:R-:W-:Y:S05]  /*a3c0*/  @!P1 BRA `(.L_x_54) ;  /* 0xfffffffc00f09947 */ /* 0x008fea000383ffff */
[----:B------:R-:W-:Y:S05]  /*a3d0*/  BRA `(.L_x_174) ;  /* 0xffffff8c00847947 */ /* 0x000fea000383ffff */
.L_x_57:
[----:B------:R-:W-:-:S07]  /*a3e0*/  MOV R0, UR4 ;  /* 0x0000000400007c02 */ /* 0x000fce0008000f00 */
.L_x_175:
[----:B--2---:R2:W3:Y:S02]  /*a3f0*/  SYNCS.PHASECHK.TRANS64.TRYWAIT P0, [R0+URZ+0xe0], R3 ;  /* 0x0000e003000075a7 */ /* 0x0044e400080011ff */
[----:B---3--:R-:W-:Y:S05]  /*a400*/  @!P0 NANOSLEEP.SYNCS 0x989680 ;  /* 0x009896800000895d */ /* 0x008fea0003900000 */
[----:B------:R-:W3:Y:S02]  /*a410*/  @!P0 SYNCS.PHASECHK.TRANS64 P0, [R0+URZ+0xe0], R3 ;  /* 0x0000e003000085a7 */ /* 0x000ee400080010ff */
[----:B---3--:R-:W-:Y:S05]  /*a420*/  @!P0 BRA `(.L_x_175) ;  /* 0xfffffffc00f08947 */ /* 0x008fea000383ffff */
[----:B------:R-:W-:Y:S05]  /*a430*/  BRA `(.L_x_56) ;  /* 0xffffff8c00d87947 */ /* 0x000fea000383ffff */
.L_x_66:
[----:B--2---:R-:W-:-:S04]  /*a440*/  MOV R5, UR5 ;  /* 0x0000000500057c02 */ /* 0x004fc80008000f00 */
[----:B------:R2:W3:Y:S03]  /*a450*/  SYNCS.PHASECHK.TRANS64.TRYWAIT P0, [R5+URZ+0x8], R6 ;  /* 0x00000806050075a7 */ /* 0x0004e600080011ff */
[----:B---3--:R-:W-:Y:S05]  /*a460*/  @!P0 NANOSLEEP.SYNCS 0x989680 ;  /* 0x009896800000895d */ /* 0x008fea0003900000 */
[----:B------:R-:W3:Y:S02]  /*a470*/  @!P0 SYNCS.PHASECHK.TRANS64 P0, [R5+URZ+0x8], R6 ;  /* 0x00000806050085a7 */ /* 0x000ee400080010ff */
[----:B---3--:R-:W-:Y:S05]  /*a480*/  @!P0 BRA `(.L_x_66) ;  /* 0xfffffffc00ec8947 */ /* 0x008fea000383ffff */
[----:B------:R-:W-:Y:S05]  /*a490*/  BRA `(.L_x_65) ;  /* 0xffffff9000907947 */ /* 0x000fea000383ffff */
.L_x_68:
[----:B------:R-:W-:Y:S01]  /*a4a0*/  BSSY B0, `(.L_x_176) ;  /* 0x0000006000007945 */ /* 0x000fe20003800000 */
[----:B------:R-:W-:-:S07]  /*a4b0*/  MOV R15, 0xffffffff ;  /* 0xffffffff000f7802 */ /* 0x000fce0000000f00 */
[----:B-12--5:R-:W-:Y:S05]  /*a4c0*/  WARPSYNC.COLLECTIVE R15, `(.L_x_177) ;  /* 0x000000000f0c7348 */ /* 0x026fea0003c00000 */
[----:B------:R-:W-:Y:S02]  /*a4d0*/  ELECT P6, UR79, PT ;  /* 0x00000000004f782f */ /* 0x000fe400038c0000 */
[----:B------:R-:W-:Y:S01]  /*a4e0*/  MOV R14, UR79 ;  /* 0x0000004f000e7c02 */ /* 0x000fe20008000f00 */
[----:B-12--5:R-:W-:Y:S10]  /*a4f0*/  ENDCOLLECTIVE ;  /* 0x000000000000791b */ /* 0x026ff40003800000 */
.L_x_177:
[----:B------:R-:W-:Y:S05]  /*a500*/  BSYNC B0 ;  /* 0x0000000000007941 */ /* 0x000fea0003800000 */
.L_x_176:
[----:B------:R-:W-:Y:S01]  /*a510*/  PLOP3.LUT P0, PT, P6, PT, PT, 0x80, 0x8 ;  /* 0x000000000008781c */ /* 0x000fe2000370f070 */
[----:B------:R-:W-:-:S12]  /*a520*/  BRA `(.L_x_178) ;  /* 0xffffff9000bc7947 */ /* 0x000fd8000383ffff */
.L_x_70:
[----:B--2---:R-:W-:-:S04]  /*a530*/  MOV R3, UR5 ;  /* 0x0000000500037c02 */ /* 0x004fc80008000f00 */
[----:B------:R2:W3:Y:S03]  /*a540*/  SYNCS.PHASECHK.TRANS64.TRYWAIT P0, [R3+URZ+0x8], R4 ;  /* 0x00000804030075a7 */ /* 0x0004e600080011ff */
[----:B---3--:R-:W-:Y:S05]  /*a550*/  @!P0 NANOSLEEP.SYNCS 0x989680 ;  /* 0x009896800000895d */ /* 0x008fea0003900000 */
[----:B------:R-:W3:Y:S02]  /*a560*/  @!P0 SYNCS.PHASECHK.TRANS64 P0, [R3+URZ+0x8], R4 ;  /* 0x00000804030085a7 */ /* 0x000ee400080010ff */
[----:B---3--:R-:W-:Y:S05]  /*a570*/  @!P0 BRA `(.L_x_70) ;  /* 0xfffffffc00ec8947 */ /* 0x008fea000383ffff */
[----:B------:R-:W-:Y:S05]  /*a580*/  BRA `(.L_x_69) ;  /* 0xffffff9000c07947 */ /* 0x000fea000383ffff */
.L_x_71:
[----:B-1----:R1:W2:Y:S02]  /*a590*/  SYNCS.PHASECHK.TRANS64.TRYWAIT P0, [R0+URZ+0xd0], R5 ;  /* 0x0000d005000075a7 */ /* 0x0022a400080011ff */
[----:B--2---:R-:W-:Y:S05]  /*a5a0*/  @!P0 NANOSLEEP.SYNCS 0x989680 ;  /* 0x009896800000895d */ /* 0x004fea0003900000 */
[----:B------:R-:W2:Y:S02]  /*a5b0*/  @!P0 SYNCS.PHASECHK.TRANS64 P0, [R0+URZ+0xd0], R5 ;  /* 0x0000d005000085a7 */ /* 0x000ea400080010ff */
[----:B--2---:R-:W-:Y:S05]  /*a5c0*/  @!P0 BRA `(.L_x_71) ;  /* 0xfffffffc00f08947 */ /* 0x004fea000383ffff */
[----:B------:R-:W-:Y:S05]  /*a5d0*/  BRA `(.L_x_179) ;  /* 0xffffff9400ac7947 */ /* 0x000fea000383ffff */
.L_x_73:
[----:B------:R-:W-:-:S07]  /*a5e0*/  MOV R0, UR31 ;  /* 0x0000001f00007c02 */ /* 0x000fce0008000f00 */
.L_x_180:
[----:B-1----:R1:W2:Y:S02]  /*a5f0*/  SYNCS.PHASECHK.TRANS64.TRYWAIT P0, [R0+URZ+0x110], R5 ;  /* 0x00011005000075a7 */ /* 0x0022a400080011ff */
[----:B--2---:R-:W-:Y:S05]  /*a600*/  @!P0 NANOSLEEP.SYNCS 0x989680 ;  /* 0x009896800000895d */ /* 0x004fea0003900000 */
[----:B------:R-:W2:Y:S02]  /*a610*/  @!P0 SYNCS.PHASECHK.TRANS64 P0, [R0+URZ+0x110], R5 ;  /* 0x00011005000085a7 */ /* 0x000ea400080010ff */
[----:B--2---:R-:W-:Y:S05]  /*a620*/  @!P0 BRA `(.L_x_180) ;  /* 0xfffffffc00f08947 */ /* 0x004fea000383ffff */
[----:B------:R-:W-:Y:S05]  /*a630*/  BRA `(.L_x_181) ;  /* 0xffffff9400f87947 */ /* 0x000fea000383ffff */
.L_x_76:
[----:B------:R-:W-:Y:S07]  /*a640*/  MOV R0, UR5 ;  /* 0x0000000500007c02 */ /* 0x000fee0008000f00 */
.L_x_182:
[----:B-1----:R1:W2:Y:S02]  /*a650*/  SYNCS.PHASECHK.TRANS64.TRYWAIT P0, [R0+URZ], R5 ;  /* 0x00000005000075a7 */ /* 0x0022a400080011ff */
[----:B--2---:R-:W-:Y:S05]  /*a660*/  @!P0 NANOSLEEP.SYNCS 0x989680 ;  /* 0x009896800000895d */ /* 0x004fea0003900000 */
[----:B------:R-:W2:Y:S02]  /*a670*/  @!P0 SYNCS.PHASECHK.TRANS64 P0, [R0+URZ], R5 ;  /* 0x00000005000085a7 */ /* 0x000ea400080010ff */
[----:B--2---:R-:W-:Y:S05]  /*a680*/  @!P0 BRA `(.L_x_182) ;  /* 0xfffffffc00f08947 */ /* 0x004fea000383ffff */
[----:B------:R-:W-:Y:S05]  /*a690*/  BRA `(.L_x_75) ;  /* 0xffffff98000c7947 */ /* 0x000fea000383ffff */
.L_x_80:
[----:B-1----:R-:W-:-:S07]  /*a6a0*/  MOV R0, UR4 ;  /* 0x0000000400007c02 */ /* 0x002fce0008000f00 */
.L_x_183:
[----:B-1----:R1:W2:Y:S02]  /*a6b0*/  SYNCS.PHASECHK.TRANS64.TRYWAIT P0, [R0+URZ], R3 ;  /* 0x00000003000075a7 */ /* 0x0022a400080011ff */
[----:B--2---:R-:W-:Y:S05]  /*a6c0*/  @!P0 NANOSLEEP.SYNCS 0x989680 ;  /* 0x009896800000895d */ /* 0x004fea0003900000 */
[----:B------:R-:W2:Y:S02]  /*a6d0*/  @!P0 SYNCS.PHASECHK.TRANS64 P0, [R0+URZ], R3 ;  /* 0x00000003000085a7 */ /* 0x000ea400080010ff */
[----:B--2---:R-:W-:Y:S05]  /*a6e0*/  @!P0 BRA `(.L_x_183) ;  /* 0xfffffffc00f08947 */ /* 0x004fea000383ffff */
[----:B------:R-:W-:Y:S05]  /*a6f0*/  BRA `(.L_x_184) ;  /* 0xffffff9c00007947 */ /* 0x000fea000383ffff */
.L_x_81:
[----:B------:R-:W-:-:S07]  /*a700*/  MOV R0, UR5 ;  /* 0x0000000500007c02 */ /* 0x000fce0008000f00 */
.L_x_185:
[----:B-1----:R1:W2:Y:S02]  /*a710*/  SYNCS.PHASECHK.TRANS64.TRYWAIT P0, [R0+URZ], R3 ;  /* 0x00000003000075a7 */ /* 0x0022a400080011ff */
[----:B--2---:R-:W-:Y:S05]  /*a720*/  @!P0 NANOSLEEP.SYNCS 0x989680 ;  /* 0x009896800000895d */ /* 0x004fea0003900000 */
[----:B------:R-:W2:Y:S02]  /*a730*/  @!P0 SYNCS.PHASECHK.TRANS64 P0, [R0+URZ], R3 ;  /* 0x00000003000085a7 */ /* 0x000ea400080010ff */
[----:B--2---:R-:W-:Y:S05]  /*a740*/  @!P0 BRA `(.L_x_185) ;  /* 0xfffffffc00f08947 */ /* 0x004fea000383ffff */
[----:B------:R-:W-:Y:S05]  /*a750*/  BRA `(.L_x_186) ;  /* 0xffffff9c000c7947 */ /* 0x000fea000383ffff */
.L_x_82:
[----:B------:R-:W-:-:S07]  /*a760*/  MOV R0, UR5 ;  /* 0x0000000500007c02 */ /* 0x000fce0008000f00 */
.L_x_187:
[----:B-1----:R1:W2:Y:S02]  /*a770*/  SYNCS.PHASECHK.TRANS64.TRYWAIT P0, [R0+URZ], R3 ;  /* 0x00000003000075a7 */ /* 0x0022a400080011ff */
[----:B--2---:R-:W-:Y:S05]  /*a780*/  @!P0 NANOSLEEP.SYNCS 0x989680 ;  /* 0x009896800000895d */ /* 0x004fea0003900000 */
[----:B------:R-:W2:Y:S02]  /*a790*/  @!P0 SYNCS.PHASECHK.TRANS64 P0, [R0+URZ], R3 ;  /* 0x00000003000085a7 */ /* 0x000ea400080010ff */
[----:B--2---:R-:W-:Y:S05]  /*a7a0*/  @!P0 BRA `(.L_x_187) ;  /* 0xfffffffc00f08947 */ /* 0x004fea000383ffff */
[----:B------:R-:W-:Y:S05]  /*a7b0*/  BRA `(.L_x_188) ;  /* 0xffffff9c00187947 */ /* 0x000fea000383ffff */
.L_x_85:
[----:B------:R-:W-:-:S07]  /*a7c0*/  MOV R0, UR26 ;  /* 0x0000001a00007c02 */ /* 0x000fce0008000f00 */
.L_x_189:
[----:B-1----:R1:W2:Y:S02]  /*a7d0*/  SYNCS.PHASECHK.TRANS64.TRYWAIT P1, [R0+URZ+0x150], R3 ;  /* 0x00015003000075a7 */ /* 0x0022a400080211ff */
[----:B--2---:R-:W-:Y:S05]  /*a7e0*/  @!P1 NANOSLEEP.SYNCS 0x989680 ;  /* 0x009896800000995d */ /* 0x004fea0003900000 */
[----:B------:R-:W2:Y:S02]  /*a7f0*/  @!P1 SYNCS.PHASECHK.TRANS64 P1, [R0+URZ+0x150], R3 ;  /* 0x00015003000095a7 */ /* 0x000ea400080210ff */
[----:B--2---:R-:W-:Y:S05]  /*a800*/  @!P1 BRA `(.L_x_189) ;  /* 0xfffffffc00f09947 */ /* 0x004fea000383ffff */
[----:B------:R-:W-:Y:S05]  /*a810*/  BRA `(.L_x_190) ;  /* 0xffffff9c00647947 */ /* 0x000fea000383ffff */
.L_x_90:
[----:B-1----:R1:W2:Y:S02]  /*a820*/  SYNCS.PHASECHK.TRANS64.TRYWAIT P0, [R8+URZ+0xd0], R5 ;  /* 0x0000d005080075a7 */ /* 0x0022a400080011ff */
[----:B--2---:R-:W-:Y:S05]  /*a830*/  @!P0 NANOSLEEP.SYNCS 0x989680 ;  /* 0x009896800000895d */ /* 0x004fea0003900000 */
[----:B------:R-:W2:Y:S02]  /*a840*/  @!P0 SYNCS.PHASECHK.TRANS64 P0, [R8+URZ+0xd0], R5 ;  /* 0x0000d005080085a7 */ /* 0x000ea400080010ff */
[----:B--2---:R-:W-:Y:S05]  /*a850*/  @!P0 BRA `(.L_x_90) ;  /* 0xfffffffc00f08947 */ /* 0x004fea000383ffff */
[----:B------:R-:W-:Y:S05]  /*a860*/  BRA `(.L_x_191) ;  /* 0xffffffa000ac7947 */ /* 0x000fea000383ffff */
.L_x_93:
[----:B------:R-:W-:Y:S07]  /*a870*/  MOV R0, UR21 ;  /* 0x0000001500007c02 */ /* 0x000fee0008000f00 */
.L_x_192:
[----:B-1----:R1:W2:Y:S02]  /*a880*/  SYNCS.PHASECHK.TRANS64.TRYWAIT P1, [R0+URZ+0xc8], R5 ;  /* 0x0000c805000075a7 */ /* 0x0022a400080211ff */
[----:B--2---:R-:W-:Y:S05]  /*a890*/  @!P1 NANOSLEEP.SYNCS 0x989680 ;  /* 0x009896800000995d */ /* 0x004fea0003900000 */
[----:B------:R-:W2:Y:S02]  /*a8a0*/  @!P1 SYNCS.PHASECHK.TRANS64 P1, [R0+URZ+0xc8], R5 ;  /* 0x0000c805000095a7 */ /* 0x000ea400080210ff */
[----:B--2---:R-:W-:Y:S05]  /*a8b0*/  @!P1 BRA `(.L_x_192) ;  /* 0xfffffffc00f09947 */ /* 0x004fea000383ffff */
[----:B------:R-:W-:Y:S05]  /*a8c0*/  BRA `(.L_x_92) ;  /* 0xffffffa800287947 */ /* 0x000fea000383ffff */
.L_x_96:
[----:B-1----:R-:W-:Y:S07]  /*a8d0*/  MOV R5, UR21 ;  /* 0x0000001500057c02 */ /* 0x002fee0008000f00 */
.L_x_193:
[----:B-1----:R1:W2:Y:S02]  /*a8e0*/  SYNCS.PHASECHK.TRANS64.TRYWAIT P0, [R5+URZ+0xa0], R4 ;  /* 0x0000a004050075a7 */ /* 0x0022a400080011ff */
[----:B--2---:R-:W-:Y:S05]  /*a8f0*/  @!P0 NANOSLEEP.SYNCS 0x989680 ;  /* 0x009896800000895d */ /* 0x004fea0003900000 */
[----:B------:R-:W2:Y:S02]  /*a900*/  @!P0 SYNCS.PHASECHK.TRANS64 P0, [R5+URZ+0xa0], R4 ;  /* 0x0000a004050085a7 */ /* 0x000ea400080010ff */
[----:B--2---:R-:W-:Y:S05]  /*a910*/  @!P0 BRA `(.L_x_193) ;  /* 0xfffffffc00f08947 */ /* 0x004fea000383ffff */
[----:B------:R-:W-:Y:S05]  /*a920*/  BRA `(.L_x_194) ;  /* 0xffffffa800807947 */ /* 0x000fea000383ffff */
.L_x_97:
[----:B------:R-:W-:Y:S07]  /*a930*/  MOV R5, UR21 ;  /* 0x0000001500057c02 */ /* 0x000fee0008000f00 */
.L_x_195:
[----:B-1----:R1:W2:Y:S02]  /*a940*/  SYNCS.PHASECHK.TRANS64.TRYWAIT P0, [R5+URZ+0xa8], R4 ;  /* 0x0000a804050075a7 */ /* 0x0022a400080011ff */
[----:B--2---:R-:W-:Y:S05]  /*a950*/  @!P0 NANOSLEEP.SYNCS 0x989680 ;  /* 0x009896800000895d */ /* 0x004fea0003900000 */
[----:B------:R-:W2:Y:S02]  /*a960*/  @!P0 SYNCS.PHASECHK.TRANS64 P0, [R5+URZ+0xa8], R4 ;  /* 0x0000a804050085a7 */ /* 0x000ea400080010ff */
[----:B--2---:R-:W-:Y:S05]  /*a970*/  @!P0 BRA `(.L_x_195) ;  /* 0xfffffffc00f08947 */ /* 0x004fea000383ffff */
[----:B------:R-:W-:Y:S05]  /*a980*/  BRA `(.L_x_196) ;  /* 0xffffffa800b87947 */ /* 0x000fea000383ffff */
.L_x_98:
[----:B-1----:R-:W-:Y:S07]  /*a990*/  MOV R5, UR21 ;  /* 0x0000001500057c02 */ /* 0x002fee0008000f00 */
.L_x_197:
[----:B-1----:R1:W2:Y:S02]  /*a9a0*/  SYNCS.PHASECHK.TRANS64.TRYWAIT P0, [R5+URZ+0xb0], R4 ;  /* 0x0000b004050075a7 */ /* 0x0022a400080011ff */
[----:B--2---:R-:W-:Y:S05]  /*a9b0*/  @!P0 NANOSLEEP.SYNCS 0x989680 ;  /* 0x009896800000895d */ /* 0x004fea0003900000 */
[----:B------:R-:W2:Y:S02]  /*a9c0*/  @!P0 SYNCS.PHASECHK.TRANS64 P0, [R5+URZ+0xb0], R4 ;  /* 0x0000b004050085a7 */ /* 0x000ea400080010ff */
[----:B--2---:R-:W-:Y:S05]  /*a9d0*/  @!P0 BRA `(.L_x_197) ;  /* 0xfffffffc00f08947 */ /* 0x004fea000383ffff */
[----:B------:R-:W-:Y:S05]  /*a9e0*/  BRA `(.L_x_198) ;  /* 0xffffffa800fc7947 */ /* 0x000fea000383ffff */
.L_x_99:
[----:B-1----:R-:W-:Y:S07]  /*a9f0*/  MOV R5, UR21 ;  /* 0x0000001500057c02 */ /* 0x002fee0008000f00 */
.L_x_199:
[----:B-1----:R1:W2:Y:S02]  /*aa00*/  SYNCS.PHASECHK.TRANS64.TRYWAIT P0, [R5+URZ+0xb8], R4 ;  /* 0x0000b804050075a7 */ /* 0x0022a400080011ff */
[----:B--2---:R-:W-:Y:S05]  /*aa10*/  @!P0 NANOSLEEP.SYNCS 0x989680 ;  /* 0x009896800000895d */ /* 0x004fea0003900000 */
[----:B------:R-:W2:Y:S02]  /*aa20*/  @!P0 SYNCS.PHASECHK.TRANS64 P0, [R5+URZ+0xb8], R4 ;  /* 0x0000b804050085a7 */ /* 0x000ea400080010ff */
[----:B--2---:R-:W-:Y:S05]  /*aa30*/  @!P0 BRA `(.L_x_199) ;  /* 0xfffffffc00f08947 */ /* 0x004fea000383ffff */
[----:B------:R-:W-:Y:S05]  /*aa40*/  BRA `(.L_x_200) ;  /* 0xffffffac00447947 */ /* 0x000fea000383ffff */
.L_x_101:
[----:B------:R-:W-:-:S07]  /*aa50*/  MOV R0, UR21 ;  /* 0x0000001500007c02 */ /* 0x000fce0008000f00 */
.L_x_201:
[----:B-1----:R1:W2:Y:S02]  /*aa60*/  SYNCS.PHASECHK.TRANS64.TRYWAIT P0, [R0+URZ+0xa0], R3 ;  /* 0x0000a003000075a7 */ /* 0x0022a400080011ff */
[----:B--2---:R-:W-:Y:S05]  /*aa70*/  @!P0 NANOSLEEP.SYNCS 0x989680 ;  /* 0x009896800000895d */ /* 0x004fea0003900000 */
[----:B------:R-:W2:Y:S02]  /*aa80*/  @!P0 SYNCS.PHASECHK.TRANS64 P0, [R0+URZ+0xa0], R3 ;  /* 0x0000a003000085a7 */ /* 0x000ea400080010ff */
[----:B--2---:R-:W-:Y:S05]  /*aa90*/  @!P0 BRA `(.L_x_201) ;  /* 0xfffffffc00f08947 */ /* 0x004fea000383ffff */
[----:B------:R-:W-:Y:S05]  /*aaa0*/  BRA `(.L_x_202) ;  /* 0xffffffac00bc7947 */ /* 0x000fea000383ffff */
.L_x_102:
[----:B-1----:R-:W-:-:S07]  /*aab0*/  MOV R0, UR21 ;  /* 0x0000001500007c02 */ /* 0x002fce0008000f00 */
.L_x_203:
[----:B-1----:R1:W2:Y:S02]  /*aac0*/  SYNCS.PHASECHK.TRANS64.TRYWAIT P0, [R0+URZ+0xa8], R3 ;  /* 0x0000a803000075a7 */ /* 0x0022a400080011ff */
[----:B--2---:R-:W-:Y:S05]  /*aad0*/  @!P0 NANOSLEEP.SYNCS 0x989680 ;  /* 0x009896800000895d */ /* 0x004fea0003900000 */
[----:B------:R-:W2:Y:S02]  /*aae0*/  @!P0 SYNCS.PHASECHK.TRANS64 P0, [R0+URZ+0xa8], R3 ;  /* 0x0000a803000085a7 */ /* 0x000ea400080010ff */
[----:B--2---:R-:W-:Y:S05]  /*aaf0*/  @!P0 BRA `(.L_x_203) ;  /* 0xfffffffc00f08947 */ /* 0x004fea000383ffff */
[----:B------:R-:W-:Y:S05]  /*ab00*/  BRA `(.L_x_204) ;  /* 0xffffffac00ac7947 */ /* 0x000fea000383ffff */
.L_x_103:
[----:B-1----:R-:W-:-:S07]  /*ab10*/  MOV R0, UR21 ;  /* 0x0000001500007c02 */ /* 0x002fce0008000f00 */
.L_x_205:
[----:B-1----:R1:W2:Y:S02]  /*ab20*/  SYNCS.PHASECHK.TRANS64.TRYWAIT P0, [R0+URZ+0xb0], R3 ;  /* 0x0000b003000075a7 */ /* 0x0022a400080011ff */
[----:B--2---:R-:W-:Y:S05]  /*ab30*/  @!P0 NANOSLEEP.SYNCS 0x989680 ;  /* 0x009896800000895d */ /* 0x004fea0003900000 */
[----:B------:R-:W2:Y:S02]  /*ab40*/  @!P0 SYNCS.PHASECHK.TRANS64 P0, [R0+URZ+0xb0], R3 ;  /* 0x0000b003000085a7 */ /* 0x000ea400080010ff */
[----:B--2---:R-:W-:Y:S05]  /*ab50*/  @!P0 BRA `(.L_x_205) ;  /* 0xfffffffc00f08947 */ /* 0x004fea000383ffff */
[----:B------:R-:W-:Y:S05]  /*ab60*/  BRA `(.L_x_206) ;  /* 0xffffffac009c7947 */ /* 0x000fea000383ffff */
.L_x_105:
[----:B-1----:R1:W2:Y:S02]  /*ab70*/  SYNCS.PHASECHK.TRANS64.TRYWAIT P0, [R3+URZ+0xd0], R0 ;  /* 0x0000d000030075a7 */ /* 0x0022a400080011ff */
[----:B--2---:R-:W-:Y:S05]  /*ab80*/  @!P0 NANOSLEEP.SYNCS 0x989680 ;  /* 0x009896800000895d */ /* 0x004fea0003900000 */
[----:B------:R-:W2:Y:S02]  /*ab90*/  @!P0 SYNCS.PHASECHK.TRANS64 P0, [R3+URZ+0xd0], R0 ;  /* 0x0000d000030085a7 */ /* 0x000ea400080010ff */
[----:B--2---:R-:W-:Y:S05]  /*aba0*/  @!P0 BRA `(.L_x_105) ;  /* 0xfffffffc00f08947 */ /* 0x004fea000383ffff */
[----:B------:R-:W-:Y:S05]  /*abb0*/  BRA `(.L_x_207) ;  /* 0xffffffb0005c7947 */ /* 0x000fea000383ffff */
.L_x_116:
[----:B-1----:R-:W-:Y:S04]  /*abc0*/  MOV R0, UR44 ;  /* 0x0000002c00007c02 */ /* 0x002fe80008000f00 */
[----:B------:R1:W2:Y:S03]  /*abd0*/  SYNCS.PHASECHK.TRANS64.TRYWAIT P1, [R0+URZ+0x80], R5 ;  /* 0x00008005000075a7 */ /* 0x0002a600080211ff */
[----:B--2---:R-:W-:Y:S05]  /*abe0*/  @!P1 NANOSLEEP.SYNCS 0x989680 ;  /* 0x009896800000995d */ /* 0x004fea0003900000 */
[----:B------:R-:W2:Y:S02]  /*abf0*/  @!P1 SYNCS.PHASECHK.TRANS64 P1, [R0+URZ+0x80], R5 ;  /* 0x00008005000095a7 */ /* 0x000ea400080210ff */
[----:B--2---:R-:W-:Y:S05]  /*ac00*/  @!P1 BRA `(.L_x_116) ;  /* 0xfffffffc00ec9947 */ /* 0x004fea000383ffff */
[----:B------:R-:W-:Y:S05]  /*ac10*/  BRA `(.L_x_115) ;  /* 0xffffffbc00c07947 */ /* 0x000fea000383ffff */
.L_x_118:
[----:B-1----:R1:W4:Y:S02]  /*ac20*/  SYNCS.PHASECHK.TRANS64.TRYWAIT P0, [R98+URZ+0xf0], R3 ;  /* 0x0000f003620075a7 */ /* 0x00232400080011ff */
[----:B----4-:R-:W-:Y:S05]  /*ac30*/  @!P0 NANOSLEEP.SYNCS 0x989680 ;  /* 0x009896800000895d */ /* 0x010fea0003900000 */
[----:B------:R-:W4:Y:S02]  /*ac40*/  @!P0 SYNCS.PHASECHK.TRANS64 P0, [R98+URZ+0xf0], R3 ;  /* 0x0000f003620085a7 */ /* 0x000f2400080010ff */
[----:B----4-:R-:W-:Y:S05]  /*ac50*/  @!P0 BRA `(.L_x_118) ;  /* 0xfffffffc00f08947 */ /* 0x010fea000383ffff */
[----:B------:R-:W-:Y:S05]  /*ac60*/  BRA `(.L_x_117) ;  /* 0xffffffbc00e87947 */ /* 0x000fea000383ffff */
.L_x_127:
[----:B---3--:R3:W4:Y:S02]  /*ac70*/  SYNCS.PHASECHK.TRANS64.TRYWAIT P0, [R3+URZ+0x80], R0 ;  /* 0x00008000030075a7 */ /* 0x00872400080011ff */
[----:B----4-:R-:W-:Y:S05]  /*ac80*/  @!P0 NANOSLEEP.SYNCS 0x989680 ;  /* 0x009896800000895d */ /* 0x010fea0003900000 */
[----:B------:R-:W4:Y:S02]  /*ac90*/  @!P0 SYNCS.PHASECHK.TRANS64 P0, [R3+URZ+0x80], R0 ;  /* 0x00008000030085a7 */ /* 0x000f2400080010ff */
[----:B----4-:R-:W-:Y:S05]  /*aca0*/  @!P0 BRA `(.L_x_127) ;  /* 0xfffffffc00f08947 */ /* 0x010fea000383ffff */
[----:B------:R-:W-:Y:S05]  /*acb0*/  BRA `(.L_x_126) ;  /* 0xffffffc800c47947 */ /* 0x000fea000383ffff */
.L_x_135:
[----:B-1----:R1:W3:Y:S02]  /*acc0*/  SYNCS.PHASECHK.TRANS64.TRYWAIT P0, [R62+URZ+0x80], R5 ;  /* 0x000080053e0075a7 */ /* 0x0022e400080011ff */
[----:B---3--:R-:W-:Y:S05]  /*acd0*/  @!P0 NANOSLEEP.SYNCS 0x989680 ;  /* 0x009896800000895d */ /* 0x008fea0003900000 */
[----:B------:R-:W3:Y:S02]  /*ace0*/  @!P0 SYNCS.PHASECHK.TRANS64 P0, [R62+URZ+0x80], R5 ;  /* 0x000080053e0085a7 */ /* 0x000ee400080010ff */
[----:B---3--:R-:W-:Y:S05]  /*acf0*/  @!P0 BRA `(.L_x_135) ;  /* 0xfffffffc00f08947 */ /* 0x008fea000383ffff */
[----:B------:R-:W-:Y:S05]  /*ad00*/  BRA `(.L_x_134) ;  /* 0xffffffd400c87947 */ /* 0x000fea000383ffff */
.L_x_143:
[----:B-1----:R1:W4:Y:S02]  /*ad10*/  SYNCS.PHASECHK.TRANS64.TRYWAIT P0, [R61+URZ+0x80], R4 ;  /* 0x000080043d0075a7 */ /* 0x00232400080011ff */
[----:B----4-:R-:W-:Y:S05]  /*ad20*/  @!P0 NANOSLEEP.SYNCS 0x989680 ;  /* 0x009896800000895d */ /* 0x010fea0003900000 */
[----:B------:R-:W4:Y:S02]  /*ad30*/  @!P0 SYNCS.PHASECHK.TRANS64 P0, [R61+URZ+0x80], R4 ;  /* 0x000080043d0085a7 */ /* 0x000f2400080010ff */
[----:B----4-:R-:W-:Y:S05]  /*ad40*/  @!P0 BRA `(.L_x_143) ;  /* 0xfffffffc00f08947 */ /* 0x010fea000383ffff */
[----:B------:R-:W-:Y:S05]  /*ad50*/  BRA `(.L_x_142) ;  /* 0xffffffe000c87947 */ /* 0x000fea000383ffff */
        .weak           $__internal_0_$__cuda_sm10x_tcgen05_guardrail_trap_col_being_dealloced_not_returned_by_alloc
        .type           $__internal_0_$__cuda_sm10x_tcgen05_guardrail_trap_col_being_dealloced_not_returned_by_alloc,@function
        .size           $__internal_0_$__cuda_sm10x_tcgen05_guardrail_trap_col_being_dealloced_not_returned_by_alloc,($__internal_1_$__cuda_sm10x_tcgen05_guardrail_trap_phase_invalid_during_alloc - $__internal_0_$__cuda_sm10x_tcgen05_guardrail_trap_col_being_dealloced_not_returned_by_alloc)
$__internal_0_$__cuda_sm10x_tcgen05_guardrail_trap_col_being_dealloced_not_returned_by_alloc:
[----:B------:R-:W-:Y:S05]  /*ad60*/  BPT.TRAP 0x1 ;  /* 0x000000040000795c */ /* 0x000fea0000300000 */
[----:B------:R-:W-:-:S04]  /*ad70*/  HFMA2 R3, -RZ, RZ, 0, 0 ;  /* 0x00000000ff037431 */ /* 0x000fc800000001ff */
[----:B------:R-:W-:Y:S05]  /*ad80*/  RET.REL.NODEC R2 `(_ZN7cutlass13device_kernelINS_4gemm6kernel13GemmUniversalIN4cute5tupleIJiiiiEEENS1_10collective13CollectiveMmaINS1_35MainloopSm100TmaUmmaWarpSpecializedILi8ELi2ELi4ENS5_IJNS4_1CILi8EEENSA_ILi1EEESC_EEEEENS5_IJNSA_ILi256EEENSA_ILi128EEENSA_ILi64EEEEEENS_6half_tENS5_IJlSC_lEEESJ_SK_NS4_8TiledMMAINS4_8MMA_AtomIJNS4_26SM100_MMA_F16BF16_2x1SM_SSISJ_SJ_fLi256ELi128ELNS4_4UMMA5MajorE0ELSP_0ELNSO_7ScaleInE0ELSQ_0EEEEEENS4_6LayoutINS5_IJSC_SC_SC_EEENS5_IJNSA_ILi0EEESV_SV_EEEEENS5_IJNS4_10UnderscoreESY_SY_EEEEENS4_18SM100_TMA_2SM_LOADENS4_14ComposedLayoutINS4_7SwizzleILi3ELi4ELi3EEENS4_18smem_ptr_flag_bitsILi16EEENST_INS5_IJSB_SH_EEENS5_IJSH_SC_EEEEEEEvNS4_8identityENS4_28SM100_TMA_2SM_LOAD_MULTICASTES1A_vS1B_EENS_8epilogue10collective18CollectiveEpilogueINS1E_23Sm100TmaWarpSpecializedILi4ELi2ELi32ELb1ELb0EEEJNS5_IJSG_SG_SH_EEENS5_IJNST_ISG_SC_EENST_INSA_ILi32EEESC_EEEEESJ_SK_SJ_SK_NS1E_6fusion15FusionCallbacksIS1I_NS1O_17LinearCombinationISJ_fSJ_fLNS_15FloatRoundStyleE2EEES1J_S1N_JEEENS4_5SM1004TMEM4LOAD26SM100_TMEM_LOAD_32dp32b32xENS4_13SM90_TMA_LOADENS12_INS13_ILi2ELi4ELi3EEES16_NST_INS5_IJSB_S1L_EEENS5_IJS1L_SC_EEEEEEENS4_39AutoVectorizingCopyWithAssumedAlignmentILi128EEENS4_14SM90_TMA_STOREES23_S25_S25_EEEvvEEEEvNT_6ParamsE) ;  /* 0xffffff50029c7950 */ /* 0x000fea0003c3ffff */
        .weak           $__internal_1_$__cuda_sm10x_tcgen05_guardrail_trap_phase_invalid_during_alloc
        .type           $__internal_1_$__cuda_sm10x_tcgen05_guardrail_trap_phase_invalid_during_alloc,@function
        .size           $__internal_1_$__cuda_sm10x_tcgen05_guardrail_trap_phase_invalid_during_alloc,($__internal_2_$__cuda_sm10x_tcgen05_guardrail_trap_unallocated_columns_being_dealloced - $__internal_1_$__cuda_sm10x_tcgen05_guardrail_trap_phase_invalid_during_alloc)
$__internal_1_$__cuda_sm10x_tcgen05_guardrail_trap_phase_invalid_during_alloc:
[----:B------:R-:W-:Y:S05]  /*ad90*/  BPT.TRAP 0x1 ;  /* 0x000000040000795c */ /* 0x000fea0000300000 */
[----:B------:R-:W-:-:S04]  /*ada0*/  MOV R5, 0x0 ;  /* 0x0000000000057802 */ /* 0x000fc80000000f00 */
[----:B------:R-:W-:Y:S05]  /*adb0*/  RET.REL.NODEC R4 `(_ZN7cutlass13device_kernelINS_4gemm6kernel13GemmUniversalIN4cute5tupleIJiiiiEEENS1_10collective13CollectiveMmaINS1_35MainloopSm100TmaUmmaWarpSpecializedILi8ELi2ELi4ENS5_IJNS4_1CILi8EEENSA_ILi1EEESC_EEEEENS5_IJNSA_ILi256EEENSA_ILi128EEENSA_ILi64EEEEEENS_6half_tENS5_IJlSC_lEEESJ_SK_NS4_8TiledMMAINS4_8MMA_AtomIJNS4_26SM100_MMA_F16BF16_2x1SM_SSISJ_SJ_fLi256ELi128ELNS4_4UMMA5MajorE0ELSP_0ELNSO_7ScaleInE0ELSQ_0EEEEEENS4_6LayoutINS5_IJSC_SC_SC_EEENS5_IJNSA_ILi0EEESV_SV_EEEEENS5_IJNS4_10UnderscoreESY_SY_EEEEENS4_18SM100_TMA_2SM_LOADENS4_14ComposedLayoutINS4_7SwizzleILi3ELi4ELi3EEENS4_18smem_ptr_flag_bitsILi16EEENST_INS5_IJSB_SH_EEENS5_IJSH_SC_EEEEEEEvNS4_8identityENS4_28SM100_TMA_2SM_LOAD_MULTICASTES1A_vS1B_EENS_8epilogue10collective18CollectiveEpilogueINS1E_23Sm100TmaWarpSpecializedILi4ELi2ELi32ELb1ELb0EEEJNS5_IJSG_SG_SH_EEENS5_IJNST_ISG_SC_EENST_INSA_ILi32EEESC_EEEEESJ_SK_SJ_SK_NS1E_6fusion15FusionCallbacksIS1I_NS1O_17LinearCombinationISJ_fSJ_fLNS_15FloatRoundStyleE2EEES1J_S1N_JEEENS4_5SM1004TMEM4LOAD26SM100_TMEM_LOAD_32dp32b32xENS4_13SM90_TMA_LOADENS12_INS13_ILi2ELi4ELi3EEES16_NST_INS5_IJSB_S1L_EEENS5_IJS1L_SC_EEEEEEENS4_39AutoVectorizingCopyWithAssumedAlignmentILi128EEENS4_14SM90_TMA_STOREES23_S25_S25_EEEvvEEEEvNT_6ParamsE) ;  /* 0xffffff5004907950 */ /* 0x000fea0003c3ffff */
        .weak           $__internal_2_$__cuda_sm10x_tcgen05_guardrail_trap_unallocated_columns_being_dealloced
        .type           $__internal_2_$__cuda_sm10x_tcgen05_guardrail_trap_unallocated_columns_being_dealloced,@function
        .size           $__internal_2_$__cuda_sm10x_tcgen05_guardrail_trap_unallocated_columns_being_dealloced,(.L_x_209 - $__internal_2_$__cuda_sm10x_tcgen05_guardrail_trap_unallocated_columns_being_dealloced)
$__internal_2_$__cuda_sm10x_tcgen05_guardrail_trap_unallocated_columns_being_dealloced:
[----:B------:R-:W-:Y:S05]  /*adc0*/  BPT.TRAP 0x1 ;  /* 0x000000040000795c */ /* 0x000fea0000300000 */
[----:B------:R-:W-:-:S04]  /*add0*/  HFMA2 R3, -RZ, RZ, 0, 0 ;  /* 0x00000000ff037431 */ /* 0x000fc800000001ff */
[----:B------:R-:W-:Y:S05]  /*ade0*/  RET.REL.NODEC R2 `(_ZN7cutlass13device_kernelINS_4gemm6kernel13GemmUniversalIN4cute5tupleIJiiiiEEENS1_10collective13CollectiveMmaINS1_35MainloopSm100TmaUmmaWarpSpecializedILi8ELi2ELi4ENS5_IJNS4_1CILi8EEENSA_ILi1EEESC_EEEEENS5_IJNSA_ILi256EEENSA_ILi128EEENSA_ILi64EEEEEENS_6half_tENS5_IJlSC_lEEESJ_SK_NS4_8TiledMMAINS4_8MMA_AtomIJNS4_26SM100_MMA_F16BF16_2x1SM_SSISJ_SJ_fLi256ELi128ELNS4_4UMMA5MajorE0ELSP_0ELNSO_7ScaleInE0ELSQ_0EEEEEENS4_6LayoutINS5_IJSC_SC_SC_EEENS5_IJNSA_ILi0EEESV_SV_EEEEENS5_IJNS4_10UnderscoreESY_SY_EEEEENS4_18SM100_TMA_2SM_LOADENS4_14ComposedLayoutINS4_7SwizzleILi3ELi4ELi3EEENS4_18smem_ptr_flag_bitsILi16EEENST_INS5_IJSB_SH_EEENS5_IJSH_SC_EEEEEEEvNS4_8identityENS4_28SM100_TMA_2SM_LOAD_MULTICASTES1A_vS1B_EENS_8epilogue10collective18CollectiveEpilogueINS1E_23Sm100TmaWarpSpecializedILi4ELi2ELi32ELb1ELb0EEEJNS5_IJSG_SG_SH_EEENS5_IJNST_ISG_SC_EENST_INSA_ILi32EEESC_EEEEESJ_SK_SJ_SK_NS1E_6fusion15FusionCallbacksIS1I_NS1O_17LinearCombinationISJ_fSJ_fLNS_15FloatRoundStyleE2EEES1J_S1N_JEEENS4_5SM1004TMEM4LOAD26SM100_TMEM_LOAD_32dp32b32xENS4_13SM90_TMA_LOADENS12_INS13_ILi2ELi4ELi3EEES16_NST_INS5_IJSB_S1L_EEENS5_IJS1L_SC_EEEEEEENS4_39AutoVectorizingCopyWithAssumedAlignmentILi128EEENS4_14SM90_TMA_STOREES23_S25_S25_EEEvvEEEEvNT_6ParamsE) ;  /* 0xffffff5002847950 */ /* 0x000fea0003c3ffff */
.L_x_208:
[----:B------:R-:W-:-:S00]  /*adf0*/  BRA `(.L_x_208) ;  /* 0xfffffffc00fc7947 */ /* 0x000fc0000383ffff */
[----:B------:R-:W-:-:S00]  /*ae00*/  NOP ;  /* 0x0000000000007918 */ /* 0x000fc00000000000 */
[----:B------:R-:W-:-:S00]  /*ae10*/  NOP ;  /* 0x0000000000007918 */ /* 0x000fc00000000000 */
[----:B------:R-:W-:-:S00]  /*ae20*/  NOP ;  /* 0x0000000000007918 */ /* 0x000fc00000000000 */
[----:B------:R-:W-:-:S00]  /*ae30*/  NOP ;  /* 0x0000000000007918 */ /* 0x000fc00000000000 */
[----:B------:R-:W-:-:S00]  /*ae40*/  NOP ;  /* 0x0000000000007918 */ /* 0x000fc00000000000 */
[----:B------:R-:W-:-:S00]  /*ae50*/  NOP ;  /* 0x0000000000007918 */ /* 0x000fc00000000000 */
[----:B------:R-:W-:-:S00]  /*ae60*/  NOP ;  /* 0x0000000000007918 */ /* 0x000fc00000000000 */
[----:B------:R-:W-:-:S00]  /*ae70*/  NOP ;  /* 0x0000000000007918 */ /* 0x000fc00000000000 */
.L_x_209:


//--------------------- .nv.global.init           --------------------------
	.section	.nv.global.init,"aw",@progbits
.nv.global.init:
	.type		$str$27,@object
	.size		$str$27,($str$28 - $str$27)
$str$27:
        /*0000*/ 	.byte	0x28, 0x61, 0x64, 0x64, 0x72, 0x65, 0x73, 0x73, 0x20, 0x26, 0x20, 0x6d, 0x61, 0x73, 0x6b, 0x29
        /*0010*/ 	.byte	0x20, 0x3d, 0x3d, 0x20, 0x30, 0x00
	.type		$str$28,@object
	.size		$str$28,($str$26 - $str$28)
$str$28:
        /*0016*/ 	.byte	0x2f, 0x74, 0x6d, 0x70, 0x2f, 0x63, 0x75, 0x74, 0x6c, 0x61, 0x73, 0x73, 0x5f, 0x73, 0x77, 0x65
        /*0026*/ 	.byte	0x65, 0x70, 0x5f, 0x73, 0x72, 0x63, 0x2f, 0x69, 0x6e, 0x63, 0x6c, 0x75, 0x64, 0x65, 0x2f, 0x63
        /*0036*/ 	.byte	0x75, 0x74, 0x65, 0x2f, 0x70, 0x6f, 0x69, 0x6e, 0x74, 0x65, 0x72, 0x5f, 0x66, 0x6c, 0x61, 0x67
        /*0046*/ 	.byte	0x67, 0x65, 0x64, 0x2e, 0x68, 0x70, 0x70, 0x00
	.type		$str$26,@object
	.size		$str$26,($str$25 - $str$26)
$str$26:
        /*004e*/ 	.byte	0x2f, 0x74, 0x6d, 0x70, 0x2f, 0x63, 0x75, 0x74, 0x6c, 0x61, 0x73, 0x73, 0x5f, 0x73, 0x77, 0x65
        /*005e*/ 	.byte	0x65, 0x70, 0x5f, 0x73, 0x72, 0x63, 0x2f, 0x69, 0x6e, 0x63, 0x6c, 0x75, 0x64, 0x65, 0x2f, 0x63
        /*006e*/ 	.byte	0x75, 0x74, 0x65, 0x2f, 0x61, 0x74, 0x6f, 0x6d, 0x2f, 0x63, 0x6f, 0x70, 0x79, 0x5f, 0x74, 0x72
        /*007e*/ 	.byte	0x61, 0x69, 0x74, 0x73, 0x5f, 0x73, 0x6d, 0x31, 0x30, 0x30, 0x2e, 0x68, 0x70, 0x70, 0x00
	.type		$str$25,@object
	.size		$str$25,(__unnamed_1 - $str$25)
$str$25:
        /*008d*/ 	.byte	0x28, 0x28, 0x75, 0x69, 0x6e, 0x74, 0x33, 0x32, 0x5f, 0x74, 0x28, 0x74, 0x68, 0x72, 0x65, 0x61
        /*009d*/ 	.byte	0x64, 0x49, 0x64, 0x78, 0x2e, 0x78, 0x29, 0x20, 0x2f, 0x20, 0x33, 0x32, 0x29, 0x20, 0x25, 0x20
        /*00ad*/ 	.byte	0x34, 0x29, 0x20, 0x3d, 0x3d, 0x20, 0x28, 0x28, 0x28, 0x74, 0x6d, 0x65, 0x6d, 0x5f, 0x61, 0x64
        /*00bd*/ 	.byte	0x64, 0x72, 0x20, 0x3e, 0x3e, 0x20, 0x31, 0x36, 0x29, 0x20, 0x2f, 0x20, 0x33, 0x32, 0x29, 0x20
        /*00cd*/ 	.byte	0x25, 0x20, 0x34, 0x29, 0x00
	.type		__unnamed_1,@object
	.size		__unnamed_1,(__unnamed_2 - __unnamed_1)
__unnamed_1:
        /*00d2*/ 	.byte	0x61, 0x75, 0x74, 0x6f, 0x20, 0x63, 0x75, 0x74, 0x65, 0x3a, 0x3a, 0x61, 0x73, 0x5f, 0x70, 0x6f
        /* <DEDUP_REMOVED lines=24> */
        /*0262*/ 	.byte	0x3e, 0x3e, 0x3e, 0x3e, 0x5d, 0x00
	.type		__unnamed_2,@object
	.size		__unnamed_2,(.L_2 - __unnamed_2)
__unnamed_2:
        /* <DEDUP_REMOVED lines=42> */
        /*0508*/ 	.byte	0x3e, 0x3e, 0x5d, 0x00
.L_2:


//--------------------- .nv.shared._ZN7cutlass13device_kernelINS_4gemm6kernel13GemmUniversalIN4cute5tupleIJiiiiEEENS1_10collective13CollectiveMmaINS1_35MainloopSm100TmaUmmaWarpSpecializedILi8ELi2ELi4ENS5_IJNS4_1CILi8EEENSA_ILi1EEESC_EEEEENS5_IJNSA_ILi256EEENSA_ILi128EEENSA_ILi64EEEEEENS_6half_tENS5_IJlSC_lEEESJ_SK_NS4_8TiledMMAINS4_8MMA_AtomIJNS4_26SM100_MMA_F16BF16_2x1SM_SSISJ_SJ_fLi256ELi128ELNS4_4UMMA5MajorE0ELSP_0ELNSO_7ScaleInE0ELSQ_0EEEEEENS4_6LayoutINS5_IJSC_SC_SC_EEENS5_IJNSA_ILi0EEESV_SV_EEEEENS5_IJNS4_10UnderscoreESY_SY_EEEEENS4_18SM100_TMA_2SM_LOADENS4_14ComposedLayoutINS4_7SwizzleILi3ELi4ELi3EEENS4_18smem_ptr_flag_bitsILi16EEENST_INS5_IJSB_SH_EEENS5_IJSH_SC_EEEEEEEvNS4_8identityENS4_28SM100_TMA_2SM_LOAD_MULTICASTES1A_vS1B_EENS_8epilogue10collective18CollectiveEpilogueINS1E_23Sm100TmaWarpSpecializedILi4ELi2ELi32ELb1ELb0EEEJNS5_IJSG_SG_SH_EEENS5_IJNST_ISG_SC_EENST_INSA_ILi32EEESC_EEEEESJ_SK_SJ_SK_NS1E_6fusion15FusionCallbacksIS1I_NS1O_17LinearCombinationISJ_fSJ_fLNS_15FloatRoundStyleE2EEES1J_S1N_JEEENS4_5SM1004TMEM4LOAD26SM100_TMEM_LOAD_32dp32b32xENS4_13SM90_TMA_LOADENS12_INS13_ILi2ELi4ELi3EEES16_NST_INS5_IJSB_S1L_EEENS5_IJS1L_SC_EEEEEEENS4_39AutoVectorizingCopyWithAssumedAlignmentILi128EEENS4_14SM90_TMA_STOREES23_S25_S25_EEEvvEEEEvNT_6ParamsE --------------------------
	.section	.nv.shared._ZN7cutlass13device_kernelINS_4gemm6kernel13GemmUniversalIN4cute5tupleIJiiiiEEENS1_10collective13CollectiveMmaINS1_35MainloopSm100TmaUmmaWarpSpecializedILi8ELi2ELi4ENS5_IJNS4_1CILi8EEENSA_ILi1EEESC_EEEEENS5_IJNSA_ILi256EEENSA_ILi128EEENSA_ILi64EEEEEENS_6half_tENS5_IJlSC_lEEESJ_SK_NS4_8TiledMMAINS4_8MMA_AtomIJNS4_26SM100_MMA_F16BF16_2x1SM_SSISJ_SJ_fLi256ELi128ELNS4_4UMMA5MajorE0ELSP_0ELNSO_7ScaleInE0ELSQ_0EEEEEENS4_6LayoutINS5_IJSC_SC_SC_EEENS5_IJNSA_ILi0EEESV_SV_EEEEENS5_IJNS4_10UnderscoreESY_SY_EEEEENS4_18SM100_TMA_2SM_LOADENS4_14ComposedLayoutINS4_7SwizzleILi3ELi4ELi3EEENS4_18smem_ptr_flag_bitsILi16EEENST_INS5_IJSB_SH_EEENS5_IJSH_SC_EEEEEEEvNS4_8identityENS4_28SM100_TMA_2SM_LOAD_MULTICASTES1A_vS1B_EENS_8epilogue10collective18CollectiveEpilogueINS1E_23Sm100TmaWarpSpecializedILi4ELi2ELi32ELb1ELb0EEEJNS5_IJSG_SG_SH_EEENS5_IJNST_ISG_SC_EENST_INSA_ILi32EEESC_EEEEESJ_SK_SJ_SK_NS1E_6fusion15FusionCallbacksIS1I_NS1O_17LinearCombinationISJ_fSJ_fLNS_15FloatRoundStyleE2EEES1J_S1N_JEEENS4_5SM1004TMEM4LOAD26SM100_TMEM_LOAD_32dp32b32xENS4_13SM90_TMA_LOADENS12_INS13_ILi2ELi4ELi3EEES16_NST_INS5_IJSB_S1L_EEENS5_IJS1L_SC_EEEEEEENS4_39AutoVectorizingCopyWithAssumedAlignmentILi128EEENS4_14SM90_TMA_STOREES23_S25_S25_EEEvvEEEEvNT_6ParamsE,"aw",@nobits
	.sectionflags	@""
	.align	16
	.zero		1024


//--------------------- .nv.shared.reserved.0     --------------------------
	.section	.nv.shared.reserved.0,"aw",@nobits
	.weak		__nv_reservedSMEM_offset_0_alias
	.size		__nv_reservedSMEM_offset_0_alias, 0, 64
	.other		__nv_reservedSMEM_offset_0_alias,@"STO_CUDA_RESERVED_SHARED STV_DEFAULT"
__nv_reservedSMEM_offset_0_alias:
	.zero		0
.nv.shared.reserved.0:
	.zero		64
	.weak		__nv_reservedSMEM_tcgen05_partition
	.type		__nv_reservedSMEM_tcgen05_partition,@object
	.size		__nv_reservedSMEM_tcgen05_partition,(.L_0 - __nv_reservedSMEM_tcgen05_partition)
__nv_reservedSMEM_tcgen05_partition:
	.zero		32
.L_0:


//--------------------- .nv.global                --------------------------
	.section	.nv.global,"aw",@nobits
.nv.global:
	.type		_ZN40_INTERNAL_bbc69f0c_4_k_cu_84f4a126_298704cute1_E,@object
	.size		_ZN40_INTERNAL_bbc69f0c_4_k_cu_84f4a126_298704cute1_E,(_ZN40_INTERNAL_bbc69f0c_4_k_cu_84f4a126_298704cuda3std3__45__cpo6cbeginE - _ZN40_INTERNAL_bbc69f0c_4_k_cu_84f4a126_298704cute1_E)
_ZN40_INTERNAL_bbc69f0c_4_k_cu_84f4a126_298704cute1_E:
	.zero		1
	.type		_ZN40_INTERNAL_bbc69f0c_4_k_cu_84f4a126_298704cuda3std3__45__cpo6cbeginE,@object
	.size		_ZN40_INTERNAL_bbc69f0c_4_k_cu_84f4a126_298704cuda3std3__45__cpo6cbeginE,(_ZN40_INTERNAL_bbc69f0c_4_k_cu_84f4a126_298704cuda3std3__48in_placeE - _ZN40_INTERNAL_bbc69f0c_4_k_cu_84f4a126_298704cuda3std3__45__cpo6cbeginE)
_ZN40_INTERNAL_bbc69f0c_4_k_cu_84f4a126_298704cuda3std3__45__cpo6cbeginE:
	.zero		1
	.type		_ZN40_INTERNAL_bbc69f0c_4_k_cu_84f4a126_298704cuda3std3__48in_placeE,@object
	.size		_ZN40_INTERNAL_bbc69f0c_4_k_cu_84f4a126_298704cuda3std3__48in_placeE,(_ZN40_INTERNAL_bbc69f0c_4_k_cu_84f4a126_298704cuda3std6ranges3__45__cpo9iter_moveE - _ZN40_INTERNAL_bbc69f0c_4_k_cu_84f4a126_298704cuda3std3__48in_placeE)
_ZN40_INTERNAL_bbc69f0c_4_k_cu_84f4a126_298704cuda3std3__48in_placeE:
	.zero		1
	.type		_ZN40_INTERNAL_bbc69f0c_4_k_cu_84f4a126_298704cuda3std6ranges3__45__cpo9iter_moveE,@object
	.size		_ZN40_INTERNAL_bbc69f0c_4_k_cu_84f4a126_298704cuda3std6ranges3__45__cpo9iter_moveE,(_ZN40_INTERNAL_bbc69f0c_4_k_cu_84f4a126_298704cuda3std3__45__cpo5beginE - _ZN40_INTERNAL_bbc69f0c_4_k_cu_84f4a126_298704cuda3std6ranges3__45__cpo9iter_moveE)
_ZN40_INTERNAL_bbc69f0c_4_k_cu_84f4a126_298704cuda3std6ranges3__45__cpo9iter_moveE:
	.zero		1
	.type		_ZN40_INTERNAL_bbc69f0c_4_k_cu_84f4a126_298704cuda3std3__45__cpo5beginE,@object
	.size		_ZN40_INTERNAL_bbc69f0c_4_k_cu_84f4a126_298704cuda3std3__45__cpo5beginE,(_ZN40_INTERNAL_bbc69f0c_4_k_cu_84f4a126_298704cuda3std3__442_GLOBAL__N__bbc69f0c_4_k_cu_84f4a126_298706ignoreE - _ZN40_INTERNAL_bbc69f0c_4_k_cu_84f4a126_298704cuda3std3__45__cpo5beginE)
_ZN40_INTERNAL_bbc69f0c_4_k_cu_84f4a126_298704cuda3std3__45__cpo5beginE:
	.zero		1
	.type		_ZN40_INTERNAL_bbc69f0c_4_k_cu_84f4a126_298704cuda3std3__442_GLOBAL__N__bbc69f0c_4_k_cu_84f4a126_298706ignoreE,@object
	.size		_ZN40_INTERNAL_bbc69f0c_4_k_cu_84f4a126_298704cuda3std3__442_GLOBAL__N__bbc69f0c_4_k_cu_84f4a126_298706ignoreE,(_ZN40_INTERNAL_bbc69f0c_4_k_cu_84f4a126_298704cute7productE - _ZN40_INTERNAL_bbc69f0c_4_k_cu_84f4a126_298704cuda3std3__442_GLOBAL__N__bbc69f0c_4_k_cu_84f4a126_298706ignoreE)
_ZN40_INTERNAL_bbc69f0c_4_k_cu_84f4a126_298704cuda3std3__442_GLOBAL__N__bbc69f0c_4_k_cu_84f4a126_298706ignoreE:
	.zero		1
	.type		_ZN40_INTERNAL_bbc69f0c_4_k_cu_84f4a126_298704cute7productE,@object
	.size		_ZN40_INTERNAL_bbc69f0c_4_k_cu_84f4a126_298704cute7productE,(_ZN40_INTERNAL_bbc69f0c_4_k_cu_84f4a126_298704cuda3std3__45__cpo3endE - _ZN40_INTERNAL_bbc69f0c_4_k_cu_84f4a126_298704cute7productE)
_ZN40_INTERNAL_bbc69f0c_4_k_cu_84f4a126_298704cute7productE:
	.zero		1
	.type		_ZN40_INTERNAL_bbc69f0c_4_k_cu_84f4a126_298704cuda3std3__45__cpo3endE,@object
	.size		_ZN40_INTERNAL_bbc69f0c_4_k_cu_84f4a126_298704cuda3std3__45__cpo3endE,(_ZN40_INTERNAL_bbc69f0c_4_k_cu_84f4a126_298704cuda3std3__419piecewise_constructE - _ZN40_INTERNAL_bbc69f0c_4_k_cu_84f4a126_298704cuda3std3__45__cpo3endE)
_ZN40_INTERNAL_bbc69f0c_4_k_cu_84f4a126_298704cuda3std3__45__cpo3endE:
	.zero		1
	.type		_ZN40_INTERNAL_bbc69f0c_4_k_cu_84f4a126_298704cuda3std3__419piecewise_constructE,@object
	.size		_ZN40_INTERNAL_bbc69f0c_4_k_cu_84f4a126_298704cuda3std3__419piecewise_constructE,(_ZN40_INTERNAL_bbc69f0c_4_k_cu_84f4a126_298704cuda3std3__45__cpo4cendE - _ZN40_INTERNAL_bbc69f0c_4_k_cu_84f4a126_298704cuda3std3__419piecewise_constructE)
_ZN40_INTERNAL_bbc69f0c_4_k_cu_84f4a126_298704cuda3std3__419piecewise_constructE:
	.zero		1
	.type		_ZN40_INTERNAL_bbc69f0c_4_k_cu_84f4a126_298704cuda3std3__45__cpo4cendE,@object
	.size		_ZN40_INTERNAL_bbc69f0c_4_k_cu_84f4a126_298704cuda3std3__45__cpo4cendE,(_ZN40_INTERNAL_bbc69f0c_4_k_cu_84f4a126_298704cuda3std6ranges3__45__cpo4swapE - _ZN40_INTERNAL_bbc69f0c_4_k_cu_84f4a126_298704cuda3std3__45__cpo4cendE)
_ZN40_INTERNAL_bbc69f0c_4_k_cu_84f4a126_298704cuda3std3__45__cpo4cendE:
	.zero		1
	.type		_ZN40_INTERNAL_bbc69f0c_4_k_cu_84f4a126_298704cuda3std6ranges3__45__cpo4swapE,@object
	.size		_ZN40_INTERNAL_bbc69f0c_4_k_cu_84f4a126_298704cuda3std6ranges3__45__cpo4swapE,(.L_10 - _ZN40_INTERNAL_bbc69f0c_4_k_cu_84f4a126_298704cuda3std6ranges3__45__cpo4swapE)
_ZN40_INTERNAL_bbc69f0c_4_k_cu_84f4a126_298704cuda3std6ranges3__45__cpo4swapE:
	.zero		1
.L_10:


//--------------------- .nv.constant0._ZN7cutlass13device_kernelINS_4gemm6kernel13GemmUniversalIN4cute5tupleIJiiiiEEENS1_10collective13CollectiveMmaINS1_35MainloopSm100TmaUmmaWarpSpecializedILi8ELi2ELi4ENS5_IJNS4_1CILi8EEENSA_ILi1EEESC_EEEEENS5_IJNSA_ILi256EEENSA_ILi128EEENSA_ILi64EEEEEENS_6half_tENS5_IJlSC_lEEESJ_SK_NS4_8TiledMMAINS4_8MMA_AtomIJNS4_26SM100_MMA_F16BF16_2x1SM_SSISJ_SJ_fLi256ELi128ELNS4_4UMMA5MajorE0ELSP_0ELNSO_7ScaleInE0ELSQ_0EEEEEENS4_6LayoutINS5_IJSC_SC_SC_EEENS5_IJNSA_ILi0EEESV_SV_EEEEENS5_IJNS4_10UnderscoreESY_SY_EEEEENS4_18SM100_TMA_2SM_LOADENS4_14ComposedLayoutINS4_7SwizzleILi3ELi4ELi3EEENS4_18smem_ptr_flag_bitsILi16EEENST_INS5_IJSB_SH_EEENS5_IJSH_SC_EEEEEEEvNS4_8identityENS4_28SM100_TMA_2SM_LOAD_MULTICASTES1A_vS1B_EENS_8epilogue10collective18CollectiveEpilogueINS1E_23Sm100TmaWarpSpecializedILi4ELi2ELi32ELb1ELb0EEEJNS5_IJSG_SG_SH_EEENS5_IJNST_ISG_SC_EENST_INSA_ILi32EEESC_EEEEESJ_SK_SJ_SK_NS1E_6fusion15FusionCallbacksIS1I_NS1O_17LinearCombinationISJ_fSJ_fLNS_15FloatRoundStyleE2EEES1J_S1N_JEEENS4_5SM1004TMEM4LOAD26SM100_TMEM_LOAD_32dp32b32xENS4_13SM90_TMA_LOADENS12_INS13_ILi2ELi4ELi3EEES16_NST_INS5_IJSB_S1L_EEENS5_IJS1L_SC_EEEEEEENS4_39AutoVectorizingCopyWithAssumedAlignmentILi128EEENS4_14SM90_TMA_STOREES23_S25_S25_EEEvvEEEEvNT_6ParamsE --------------------------
	.section	.nv.constant0._ZN7cutlass13device_kernelINS_4gemm6kernel13GemmUniversalIN4cute5tupleIJiiiiEEENS1_10collective13CollectiveMmaINS1_35MainloopSm100TmaUmmaWarpSpecializedILi8ELi2ELi4ENS5_IJNS4_1CILi8EEENSA_ILi1EEESC_EEEEENS5_IJNSA_ILi256EEENSA_ILi128EEENSA_ILi64EEEEEENS_6half_tENS5_IJlSC_lEEESJ_SK_NS4_8TiledMMAINS4_8MMA_AtomIJNS4_26SM100_MMA_F16BF16_2x1SM_SSISJ_SJ_fLi256ELi128ELNS4_4UMMA5MajorE0ELSP_0ELNSO_7ScaleInE0ELSQ_0EEEEEENS4_6LayoutINS5_IJSC_SC_SC_EEENS5_IJNSA_ILi0EEESV_SV_EEEEENS5_IJNS4_10UnderscoreESY_SY_EEEEENS4_18SM100_TMA_2SM_LOADENS4_14ComposedLayoutINS4_7SwizzleILi3ELi4ELi3EEENS4_18smem_ptr_flag_bitsILi16EEENST_INS5_IJSB_SH_EEENS5_IJSH_SC_EEEEEEEvNS4_8identityENS4_28SM100_TMA_2SM_LOAD_MULTICASTES1A_vS1B_EENS_8epilogue10collective18CollectiveEpilogueINS1E_23Sm100TmaWarpSpecializedILi4ELi2ELi32ELb1ELb0EEEJNS5_IJSG_SG_SH_EEENS5_IJNST_ISG_SC_EENST_INSA_ILi32EEESC_EEEEESJ_SK_SJ_SK_NS1E_6fusion15FusionCallbacksIS1I_NS1O_17LinearCombinationISJ_fSJ_fLNS_15FloatRoundStyleE2EEES1J_S1N_JEEENS4_5SM1004TMEM4LOAD26SM100_TMEM_LOAD_32dp32b32xENS4_13SM90_TMA_LOADENS12_INS13_ILi2ELi4ELi3EEES16_NST_INS5_IJSB_S1L_EEENS5_IJS1L_SC_EEEEEEENS4_39AutoVectorizingCopyWithAssumedAlignmentILi128EEENS4_14SM90_TMA_STOREES23_S25_S25_EEEvvEEEEvNT_6ParamsE,"a",@progbits
	.sectionflags	@""
	.align	4
.nv.constant0._ZN7cutlass13device_kernelINS_4gemm6kernel13GemmUniversalIN4cute5tupleIJiiiiEEENS1_10collective13CollectiveMmaINS1_35MainloopSm100TmaUmmaWarpSpecializedILi8ELi2ELi4ENS5_IJNS4_1CILi8EEENSA_ILi1EEESC_EEEEENS5_IJNSA_ILi256EEENSA_ILi128EEENSA_ILi64EEEEEENS_6half_tENS5_IJlSC_lEEESJ_SK_NS4_8TiledMMAINS4_8MMA_AtomIJNS4_26SM100_MMA_F16BF16_2x1SM_SSISJ_SJ_fLi256ELi128ELNS4_4UMMA5MajorE0ELSP_0ELNSO_7ScaleInE0ELSQ_0EEEEEENS4_6LayoutINS5_IJSC_SC_SC_EEENS5_IJNSA_ILi0EEESV_SV_EEEEENS5_IJNS4_10UnderscoreESY_SY_EEEEENS4_18SM100_TMA_2SM_LOADENS4_14ComposedLayoutINS4_7SwizzleILi3ELi4ELi3EEENS4_18smem_ptr_flag_bitsILi16EEENST_INS5_IJSB_SH_EEENS5_IJSH_SC_EEEEEEEvNS4_8identityENS4_28SM100_TMA_2SM_LOAD_MULTICASTES1A_vS1B_EENS_8epilogue10collective18CollectiveEpilogueINS1E_23Sm100TmaWarpSpecializedILi4ELi2ELi32ELb1ELb0EEEJNS5_IJSG_SG_SH_EEENS5_IJNST_ISG_SC_EENST_INSA_ILi32EEESC_EEEEESJ_SK_SJ_SK_NS1E_6fusion15FusionCallbacksIS1I_NS1O_17LinearCombinationISJ_fSJ_fLNS_15FloatRoundStyleE2EEES1J_S1N_JEEENS4_5SM1004TMEM4LOAD26SM100_TMEM_LOAD_32dp32b32xENS4_13SM90_TMA_LOADENS12_INS13_ILi2ELi4ELi3EEES16_NST_INS5_IJSB_S1L_EEENS5_IJS1L_SC_EEEEEEENS4_39AutoVectorizingCopyWithAssumedAlignmentILi128EEENS4_14SM90_TMA_STOREES23_S25_S25_EEEvvEEEEvNT_6ParamsE:
	.zero		2944


//--------------------- SYMBOLS --------------------------

	.type		.nv.reservedSmem.offset0,@object
	.size		.nv.reservedSmem.offset0,0x4
	.type		.nv.reservedSmem.cap,@object
	.size		.nv.reservedSmem.cap,0x4
	.type		__assertfail,@function
